	.target	sm_90a

	.elftype	@"ET_EXEC"


//--------------------- .note.nv.tkinfo           --------------------------
	.section	.note.nv.tkinfo,"",@"SHT_NOTE"
	.sectionflags	@"SHF_NOTE_NV_TKINFO"
	.tkinfo
        /*0018*/ 	.word	0x00000002
        /*0030*/ 	.string	""
        /*0030*/ 	.string	"ptxas"
        /*0030*/ 	.string	"Cuda compilation tools, release 13.0, V13.0.88"
        /*0030*/ 	.string	"Build cuda_13.0.r13.0/compiler.36424714_0"
        /*0030*/ 	.string	"-arch sm_90a -m 64 "



//--------------------- .note.nv.cuinfo           --------------------------
	.section	.note.nv.cuinfo,"",@"SHT_NOTE"
	.sectionflags	@"SHF_NOTE_NV_CUINFO"
        /*0018*/ 	.short	0x0002
        /*001a*/ 	.short	0x005a
        /*001c*/ 	.short	0x0082
	.zero		2


//--------------------- .nv.info                  --------------------------
	.section	.nv.info,"",@"SHT_CUDA_INFO"
	.align	4


	//----- nvinfo : EIATTR_REGCOUNT
	.align		4
        /*0000*/ 	.byte	0x04, 0x2f
        /*0002*/ 	.short	(.L_15 - .L_14)
	.align		4
.L_14:
        /*0004*/ 	.word	index@(_ZN7cutlass13device_kernelINS_4gemm6kernel13GemmUniversalIN4cute5tupleIJiiiiEEENS1_10collective13CollectiveMmaINS1_34MainloopSm90TmaGmmaWarpSpecializedILi11ENS5_IJNS4_1CILi1EEESB_SB_EEENS1_35KernelTmaWarpSpecializedCooperativeEEENS5_IJNSA_ILi128EEENSA_ILi192EEENSA_ILi32EEEEEENS_10bfloat16_tENS5_IJlSB_lEEESJ_SK_NS4_8TiledMMAINS4_8MMA_AtomIJNS4_4SM904GMMA28MMA_64x192x16_F32BF16BF16_SSILNSO_5MajorE0ELSQ_0ELNSO_7ScaleInE1ELSR_1EEEEEENS4_6LayoutINS5_IJNSA_ILi2EEESB_SB_EEENS5_IJSB_NSA_ILi0EEESX_EEEEENS5_IJNS4_10UnderscoreES10_S10_EEEEENS4_13SM90_TMA_LOADENS4_14ComposedLayoutINS4_7SwizzleILi2ELi4ELi3EEENS4_18smem_ptr_flag_bitsILi16EEENSU_INS5_IJNSA_ILi8EEESH_EEENS5_IJSH_SB_EEEEEEEvNS4_8identityES13_S1D_vS1E_EENS_8epilogue10collective6detail29Sm90TmaWarpSpecializedAdapterINS1H_15DefaultEpilogueISJ_SK_SK_NS1G_6thread17LinearCombinationISJ_Li1EffLNS1L_9ScaleType4KindE0ELNS_15FloatRoundStyleE2ESJ_EENS1_15EpilogueDefaultEEEEEvvEEEEvNT_6ParamsE)
        /*0008*/ 	.word	0x000000a8


	//----- nvinfo : EIATTR_FRAME_SIZE
	.align		4
.L_15:
        /*000c*/ 	.byte	0x04, 0x11
        /*000e*/ 	.short	(.L_17 - .L_16)
	.align		4
.L_16:
        /*0010*/ 	.word	index@(_ZN7cutlass13device_kernelINS_4gemm6kernel13GemmUniversalIN4cute5tupleIJiiiiEEENS1_10collective13CollectiveMmaINS1_34MainloopSm90TmaGmmaWarpSpecializedILi11ENS5_IJNS4_1CILi1EEESB_SB_EEENS1_35KernelTmaWarpSpecializedCooperativeEEENS5_IJNSA_ILi128EEENSA_ILi192EEENSA_ILi32EEEEEENS_10bfloat16_tENS5_IJlSB_lEEESJ_SK_NS4_8TiledMMAINS4_8MMA_AtomIJNS4_4SM904GMMA28MMA_64x192x16_F32BF16BF16_SSILNSO_5MajorE0ELSQ_0ELNSO_7ScaleInE1ELSR_1EEEEEENS4_6LayoutINS5_IJNSA_ILi2EEESB_SB_EEENS5_IJSB_NSA_ILi0EEESX_EEEEENS5_IJNS4_10UnderscoreES10_S10_EEEEENS4_13SM90_TMA_LOADENS4_14ComposedLayoutINS4_7SwizzleILi2ELi4ELi3EEENS4_18smem_ptr_flag_bitsILi16EEENSU_INS5_IJNSA_ILi8EEESH_EEENS5_IJSH_SB_EEEEEEEvNS4_8identityES13_S1D_vS1E_EENS_8epilogue10collective6detail29Sm90TmaWarpSpecializedAdapterINS1H_15DefaultEpilogueISJ_SK_SK_NS1G_6thread17LinearCombinationISJ_Li1EffLNS1L_9ScaleType4KindE0ELNS_15FloatRoundStyleE2ESJ_EENS1_15EpilogueDefaultEEEEEvvEEEEvNT_6ParamsE)
        /*0014*/ 	.word	0x00000000


	//----- nvinfo : EIATTR_MIN_STACK_SIZE
	.align		4
.L_17:
        /*0018*/ 	.byte	0x04, 0x12
        /*001a*/ 	.short	(.L_19 - .L_18)
	.align		4
.L_18:
        /*001c*/ 	.word	index@(_ZN7cutlass13device_kernelINS_4gemm6kernel13GemmUniversalIN4cute5tupleIJiiiiEEENS1_10collective13CollectiveMmaINS1_34MainloopSm90TmaGmmaWarpSpecializedILi11ENS5_IJNS4_1CILi1EEESB_SB_EEENS1_35KernelTmaWarpSpecializedCooperativeEEENS5_IJNSA_ILi128EEENSA_ILi192EEENSA_ILi32EEEEEENS_10bfloat16_tENS5_IJlSB_lEEESJ_SK_NS4_8TiledMMAINS4_8MMA_AtomIJNS4_4SM904GMMA28MMA_64x192x16_F32BF16BF16_SSILNSO_5MajorE0ELSQ_0ELNSO_7ScaleInE1ELSR_1EEEEEENS4_6LayoutINS5_IJNSA_ILi2EEESB_SB_EEENS5_IJSB_NSA_ILi0EEESX_EEEEENS5_IJNS4_10UnderscoreES10_S10_EEEEENS4_13SM90_TMA_LOADENS4_14ComposedLayoutINS4_7SwizzleILi2ELi4ELi3EEENS4_18smem_ptr_flag_bitsILi16EEENSU_INS5_IJNSA_ILi8EEESH_EEENS5_IJSH_SB_EEEEEEEvNS4_8identityES13_S1D_vS1E_EENS_8epilogue10collective6detail29Sm90TmaWarpSpecializedAdapterINS1H_15DefaultEpilogueISJ_SK_SK_NS1G_6thread17LinearCombinationISJ_Li1EffLNS1L_9ScaleType4KindE0ELNS_15FloatRoundStyleE2ESJ_EENS1_15EpilogueDefaultEEEEEvvEEEEvNT_6ParamsE)
        /*0020*/ 	.word	0x00000000
.L_19:


//--------------------- .nv.compat                --------------------------
	.section	.nv.compat,"",@"SHT_CUDA_COMPAT_INFO"
	.align	4
        /*0000*/ 	.byte	0x02, 0x09, 0x01, 0x00, 0x02, 0x02, 0x04, 0x00, 0x02, 0x05, 0x05, 0x00, 0x03, 0x07, 0x01, 0x01
        /*0010*/ 	.byte	0x02, 0x03, 0x01, 0x00, 0x02, 0x06, 0x01, 0x00, 0x04, 0x0b, 0x08, 0x00, 0x00, 0x00, 0x00, 0x00
        /*0020*/ 	.byte	0x00, 0x00, 0x00, 0x00


//--------------------- .nv.info._ZN7cutlass13device_kernelINS_4gemm6kernel13GemmUniversalIN4cute5tupleIJiiiiEEENS1_10collective13CollectiveMmaINS1_34MainloopSm90TmaGmmaWarpSpecializedILi11ENS5_IJNS4_1CILi1EEESB_SB_EEENS1_35KernelTmaWarpSpecializedCooperativeEEENS5_IJNSA_ILi128EEENSA_ILi192EEENSA_ILi32EEEEEENS_10bfloat16_tENS5_IJlSB_lEEESJ_SK_NS4_8TiledMMAINS4_8MMA_AtomIJNS4_4SM904GMMA28MMA_64x192x16_F32BF16BF16_SSILNSO_5MajorE0ELSQ_0ELNSO_7ScaleInE1ELSR_1EEEEEENS4_6LayoutINS5_IJNSA_ILi2EEESB_SB_EEENS5_IJSB_NSA_ILi0EEESX_EEEEENS5_IJNS4_10UnderscoreES10_S10_EEEEENS4_13SM90_TMA_LOADENS4_14ComposedLayoutINS4_7SwizzleILi2ELi4ELi3EEENS4_18smem_ptr_flag_bitsILi16EEENSU_INS5_IJNSA_ILi8EEESH_EEENS5_IJSH_SB_EEEEEEEvNS4_8identityES13_S1D_vS1E_EENS_8epilogue10collective6detail29Sm90TmaWarpSpecializedAdapterINS1H_15DefaultEpilogueISJ_SK_SK_NS1G_6thread17LinearCombinationISJ_Li1EffLNS1L_9ScaleType4KindE0ELNS_15FloatRoundStyleE2ESJ_EENS1_15EpilogueDefaultEEEEEvvEEEEvNT_6ParamsE --------------------------
	.section	.nv.info._ZN7cutlass13device_kernelINS_4gemm6kernel13GemmUniversalIN4cute5tupleIJiiiiEEENS1_10collective13CollectiveMmaINS1_34MainloopSm90TmaGmmaWarpSpecializedILi11ENS5_IJNS4_1CILi1EEESB_SB_EEENS1_35KernelTmaWarpSpecializedCooperativeEEENS5_IJNSA_ILi128EEENSA_ILi192EEENSA_ILi32EEEEEENS_10bfloat16_tENS5_IJlSB_lEEESJ_SK_NS4_8TiledMMAINS4_8MMA_AtomIJNS4_4SM904GMMA28MMA_64x192x16_F32BF16BF16_SSILNSO_5MajorE0ELSQ_0ELNSO_7ScaleInE1ELSR_1EEEEEENS4_6LayoutINS5_IJNSA_ILi2EEESB_SB_EEENS5_IJSB_NSA_ILi0EEESX_EEEEENS5_IJNS4_10UnderscoreES10_S10_EEEEENS4_13SM90_TMA_LOADENS4_14ComposedLayoutINS4_7SwizzleILi2ELi4ELi3EEENS4_18smem_ptr_flag_bitsILi16EEENSU_INS5_IJNSA_ILi8EEESH_EEENS5_IJSH_SB_EEEEEEEvNS4_8identityES13_S1D_vS1E_EENS_8epilogue10collective6detail29Sm90TmaWarpSpecializedAdapterINS1H_15DefaultEpilogueISJ_SK_SK_NS1G_6thread17LinearCombinationISJ_Li1EffLNS1L_9ScaleType4KindE0ELNS_15FloatRoundStyleE2ESJ_EENS1_15EpilogueDefaultEEEEEvvEEEEvNT_6ParamsE,"",@"SHT_CUDA_INFO"
	.sectionflags	@""
	.align	4


	//----- nvinfo : EIATTR_CUDA_API_VERSION
	.align		4
        /*0000*/ 	.byte	0x04, 0x37
        /*0002*/ 	.short	(.L_21 - .L_20)
.L_20:
        /*0004*/ 	.word	0x00000082


	//----- nvinfo : EIATTR_KPARAM_INFO
	.align		4
.L_21:
        /*0008*/ 	.byte	0x04, 0x17
        /*000a*/ 	.short	(.L_23 - .L_22)
.L_22:
        /*000c*/ 	.word	0x00000000
        /*0010*/ 	.short	0x0000
        /*0012*/ 	.short	0x0070
        /*0014*/ 	.byte	0x00, 0xf0, 0x01, 0x10


	//----- nvinfo : EIATTR_SPARSE_MMA_MASK
	.align		4
.L_23:
        /*0018*/ 	.byte	0x03, 0x50
        /*001a*/ 	.short	0x0000


	//----- nvinfo : EIATTR_MAXREG_COUNT
	.align		4
        /*001c*/ 	.byte	0x03, 0x1b
        /*001e*/ 	.short	0x00a8


	//----- nvinfo : EIATTR_NUM_BARRIERS
	.align		4
        /*0020*/ 	.byte	0x02, 0x4c
        /*0022*/ 	.byte	0x01
	.zero		1


	//----- nvinfo : EIATTR_EXTERNS
	.align		4
        /*0024*/ 	.byte	0x04, 0x0f
        /*0026*/ 	.short	(.L_25 - .L_24)


	//   ....[0]....
	.align		4
.L_24:
        /*0028*/ 	.word	index@(__assertfail)


	//----- nvinfo : EIATTR_MERCURY_ISA_VERSION
	.align		4
.L_25:
        /*002c*/ 	.byte	0x03, 0x5f
        /*002e*/ 	.short	0x0101


	//----- nvinfo : EIATTR_INT_WARP_WIDE_INSTR_OFFSETS
	.align		4
        /*0030*/ 	.byte	0x04, 0x31
        /*0032*/ 	.short	(.L_27 - .L_26)


	//   ....[0]....
.L_26:
        /*0034*/ 	.word	0x00000500


	//   ....[1]....
        /*0038*/ 	.word	0x00000510


	//   ....[2]....
        /*003c*/ 	.word	0x000005d0


	//----- nvinfo : EIATTR_COOP_GROUP_MASK_REGIDS
	.align		4
.L_27:
        /*0040*/ 	.byte	0x04, 0x29
        /*0042*/ 	.short	(.L_29 - .L_28)


	//   ....[0]....
.L_28:
        /*0044*/ 	.word	0xffffffff


	//   ....[1]....
        /*0048*/ 	.word	0xffffffff


	//   ....[2]....
        /*004c*/ 	.word	0xffffffff


	//   ....[3]....
        /*0050*/ 	.word	0xffffffff


	//   ....[4]....
        /*0054*/ 	.word	0xffffffff


	//----- nvinfo : EIATTR_COOP_GROUP_INSTR_OFFSETS
	.align		4
.L_29:
        /*0058*/ 	.byte	0x04, 0x28
        /*005a*/ 	.short	(.L_31 - .L_30)


	//   ....[0]....
.L_30:
        /*005c*/ 	.word	0x00000060


	//   ....[1]....
        /*0060*/ 	.word	0x00000070


	//   ....[2]....
        /*0064*/ 	.word	0x00000130


	//   ....[3]....
        /*0068*/ 	.word	0x000003d0


	//   ....[4]....
        /*006c*/ 	.word	0x000012c0


	//----- nvinfo : EIATTR_REG_RECONFIG
	.align		4
.L_31:
        /*0070*/ 	.byte	0x01, 0x54
	.zero		2


	//----- nvinfo : EIATTR_SYSCALL_OFFSETS
	.align		4
        /*0074*/ 	.byte	0x04, 0x46
        /*0076*/ 	.short	(.L_33 - .L_32)


	//   ....[0]....
.L_32:
        /*0078*/ 	.word	0x000014b0


	//----- nvinfo : EIATTR_MBARRIER_INSTR_OFFSETS
	.align		4
.L_33:
        /*007c*/ 	.byte	0x04, 0x39
        /*007e*/ 	.short	(.L_35 - .L_34)


	//   ....[0]....
.L_34:
        /*0080*/ 	.word	0x00000250
        /*0084*/ 	.word	0x000000ff
        /*0088*/ 	.word	0x00000000
        /*008c*/ 	.short	0x0100
        /*008e*/ 	.byte	0x08
	.zero		1


	//   ....[1]....
        /*0090*/ 	.word	0x00000260
        /*0094*/ 	.word	0x000000ff
        /*0098*/ 	.word	0x00000058
        /*009c*/ 	.short	0x0100
        /*009e*/ 	.byte	0x08
	.zero		1


	//   ....[2]....
        /*00a0*/ 	.word	0x00000270
        /*00a4*/ 	.word	0x000000ff
        /*00a8*/ 	.word	0x00000008
        /*00ac*/ 	.short	0x0100
        /*00ae*/ 	.byte	0x08
	.zero		1


	//   ....[3]....
        /*00b0*/ 	.word	0x00000280
        /*00b4*/ 	.word	0x000000ff
        /*00b8*/ 	.word	0x00000060
        /*00bc*/ 	.short	0x0100
        /*00be*/ 	.byte	0x08
	.zero		1


	//   ....[4]....
        /*00c0*/ 	.word	0x00000290
        /*00c4*/ 	.word	0x000000ff
        /*00c8*/ 	.word	0x00000010
        /*00cc*/ 	.short	0x0100
        /*00ce*/ 	.byte	0x08
	.zero		1


	//   ....[5]....
        /*00d0*/ 	.word	0x000002a0
        /*00d4*/ 	.word	0x000000ff
        /*00d8*/ 	.word	0x00000068
        /*00dc*/ 	.short	0x0100
        /*00de*/ 	.byte	0x08
	.zero		1


	//   ....[6]....
        /*00e0*/ 	.word	0x000002b0
        /*00e4*/ 	.word	0x000000ff
        /*00e8*/ 	.word	0x00000018
        /*00ec*/ 	.short	0x0100
        /*00ee*/ 	.byte	0x08
	.zero		1


	//   ....[7]....
        /*00f0*/ 	.word	0x000002c0
        /*00f4*/ 	.word	0x000000ff
        /*00f8*/ 	.word	0x00000070
        /*00fc*/ 	.short	0x0100
        /*00fe*/ 	.byte	0x08
	.zero		1


	//   ....[8]....
        /*0100*/ 	.word	0x000002d0
        /*0104*/ 	.word	0x000000ff
        /*0108*/ 	.word	0x00000020
        /*010c*/ 	.short	0x0100
        /*010e*/ 	.byte	0x08
	.zero		1


	//   ....[9]....
        /*0110*/ 	.word	0x000002e0
        /*0114*/ 	.word	0x000000ff
        /*0118*/ 	.word	0x00000078
        /*011c*/ 	.short	0x0100
        /*011e*/ 	.byte	0x08
	.zero		1


	//   ....[10]....
        /*0120*/ 	.word	0x000002f0
        /*0124*/ 	.word	0x000000ff
        /*0128*/ 	.word	0x00000028
        /*012c*/ 	.short	0x0100
        /*012e*/ 	.byte	0x08
	.zero		1


	//   ....[11]....
        /*0130*/ 	.word	0x00000300
        /*0134*/ 	.word	0x000000ff
        /*0138*/ 	.word	0x00000080
        /*013c*/ 	.short	0x0100
        /*013e*/ 	.byte	0x08
	.zero		1


	//   ....[12]....
        /*0140*/ 	.word	0x00000310
        /*0144*/ 	.word	0x000000ff
        /*0148*/ 	.word	0x00000030
        /*014c*/ 	.short	0x0100
        /*014e*/ 	.byte	0x08
	.zero		1


	//   ....[13]....
        /*0150*/ 	.word	0x00000320
        /*0154*/ 	.word	0x000000ff
        /*0158*/ 	.word	0x00000088
        /*015c*/ 	.short	0x0100
        /*015e*/ 	.byte	0x08
	.zero		1


	//   ....[14]....
        /*0160*/ 	.word	0x00000330
        /*0164*/ 	.word	0x000000ff
        /*0168*/ 	.word	0x00000038
        /*016c*/ 	.short	0x0100
        /*016e*/ 	.byte	0x08
	.zero		1


	//   ....[15]....
        /*0170*/ 	.word	0x00000340
        /*0174*/ 	.word	0x000000ff
        /*0178*/ 	.word	0x00000090
        /*017c*/ 	.short	0x0100
        /*017e*/ 	.byte	0x08
	.zero		1


	//   ....[16]....
        /*0180*/ 	.word	0x00000350
        /*0184*/ 	.word	0x000000ff
        /*0188*/ 	.word	0x00000040
        /*018c*/ 	.short	0x0100
        /*018e*/ 	.byte	0x08
	.zero		1


	//   ....[17]....
        /*0190*/ 	.word	0x00000360
        /*0194*/ 	.word	0x000000ff
        /*0198*/ 	.word	0x00000098
        /*019c*/ 	.short	0x0100
        /*019e*/ 	.byte	0x08
	.zero		1


	//   ....[18]....
        /*01a0*/ 	.word	0x00000370
        /*01a4*/ 	.word	0x000000ff
        /*01a8*/ 	.word	0x00000048
        /*01ac*/ 	.short	0x0100
        /*01ae*/ 	.byte	0x08
	.zero		1


	//   ....[19]....
        /*01b0*/ 	.word	0x00000380
        /*01b4*/ 	.word	0x000000ff
        /*01b8*/ 	.word	0x000000a0
        /*01bc*/ 	.short	0x0100
        /*01be*/ 	.byte	0x08
	.zero		1


	//   ....[20]....
        /*01c0*/ 	.word	0x00000390
        /*01c4*/ 	.word	0x000000ff
        /*01c8*/ 	.word	0x00000050
        /*01cc*/ 	.short	0x0100
        /*01ce*/ 	.byte	0x08
	.zero		1


	//   ....[21]....
        /*01d0*/ 	.word	0x000003a0
        /*01d4*/ 	.word	0x000000ff
        /*01d8*/ 	.word	0x000000a8
        /*01dc*/ 	.short	0x0100
        /*01de*/ 	.byte	0x08
	.zero		1


	//   ....[22]....
        /*01e0*/ 	.word	0x00000650
        /*01e4*/ 	.word	0x000000ff
        /*01e8*/ 	.word	0x000000c0
        /*01ec*/ 	.short	0x0100
        /*01ee*/ 	.byte	0x08
	.zero		1


	//   ....[23]....
        /*01f0*/ 	.word	0x000006d0
        /*01f4*/ 	.word	0x000000ff
        /*01f8*/ 	.word	0x000000c8
        /*01fc*/ 	.short	0x0100
        /*01fe*/ 	.byte	0x08
	.zero		1


	//   ....[24]....
        /*0200*/ 	.word	0x00001530
        /*0204*/ 	.word	0x00000003
        /*0208*/ 	.word	0x00000000
        /*020c*/ 	.short	0x010a
        /*020e*/ 	.byte	0x3f
	.zero		1


	//   ....[25]....
        /*0210*/ 	.word	0x00001590
        /*0214*/ 	.word	0x00000003
        /*0218*/ 	.word	0x00000000
        /*021c*/ 	.short	0x010a
        /*021e*/ 	.byte	0x3f
	.zero		1


	//   ....[26]....
        /*0220*/ 	.word	0x000017e0
        /*0224*/ 	.word	0x000000ff
        /*0228*/ 	.word	0x00000000
        /*022c*/ 	.short	0x010a
        /*022e*/ 	.byte	0x04
	.zero		1


	//   ....[27]....
        /*0230*/ 	.word	0x00001820
        /*0234*/ 	.word	0x000000ff
        /*0238*/ 	.word	0x00000000
        /*023c*/ 	.short	0x010a
        /*023e*/ 	.byte	0x04
	.zero		1


	//   ....[28]....
        /*0240*/ 	.word	0x00001980
        /*0244*/ 	.word	0x000000ff
        /*0248*/ 	.word	0x00000000
        /*024c*/ 	.short	0x0101
        /*024e*/ 	.byte	0x04
	.zero		1


	//   ....[29]....
        /*0250*/ 	.word	0x00001b60
        /*0254*/ 	.word	0x000000ff
        /*0258*/ 	.word	0x00000000
        /*025c*/ 	.short	0x0101
        /*025e*/ 	.byte	0x06
	.zero		1


	//   ....[30]....
        /*0260*/ 	.word	0x000089f0
        /*0264*/ 	.word	0x0000000e
        /*0268*/ 	.word	0x00000058
        /*026c*/ 	.short	0x010a
        /*026e*/ 	.byte	0x3f
	.zero		1


	//   ....[31]....
        /*0270*/ 	.word	0x00008d80
        /*0274*/ 	.word	0x00000006
        /*0278*/ 	.word	0x000000c8
        /*027c*/ 	.short	0x0101
        /*027e*/ 	.byte	0x3f
	.zero		1


	//   ....[32]....
        /*0280*/ 	.word	0x000094a0
        /*0284*/ 	.word	0x00000007
        /*0288*/ 	.word	0x00000000
        /*028c*/ 	.short	0x010a
        /*028e*/ 	.byte	0x3f
	.zero		1


	//   ....[33]....
        /*0290*/ 	.word	0x00009520
        /*0294*/ 	.word	0x00000009
        /*0298*/ 	.word	0x00000000
        /*029c*/ 	.short	0x010a
        /*029e*/ 	.byte	0x3f
	.zero		1


	//   ....[34]....
        /*02a0*/ 	.word	0x000095b0
        /*02a4*/ 	.word	0x00000006
        /*02a8*/ 	.word	0x00000000
        /*02ac*/ 	.short	0x010a
        /*02ae*/ 	.byte	0x3f
	.zero		1


	//   ....[35]....
        /*02b0*/ 	.word	0x00009640
        /*02b4*/ 	.word	0x00000009
        /*02b8*/ 	.word	0x00000000
        /*02bc*/ 	.short	0x010a
        /*02be*/ 	.byte	0x3f
	.zero		1


	//   ....[36]....
        /*02c0*/ 	.word	0x000096d0
        /*02c4*/ 	.word	0x00000006
        /*02c8*/ 	.word	0x00000000
        /*02cc*/ 	.short	0x010a
        /*02ce*/ 	.byte	0x3f
	.zero		1


	//   ....[37]....
        /*02d0*/ 	.word	0x00009760
        /*02d4*/ 	.word	0x00000009
        /*02d8*/ 	.word	0x00000000
        /*02dc*/ 	.short	0x010a
        /*02de*/ 	.byte	0x3f
	.zero		1


	//   ....[38]....
        /*02e0*/ 	.word	0x000097f0
        /*02e4*/ 	.word	0x00000006
        /*02e8*/ 	.word	0x00000000
        /*02ec*/ 	.short	0x010a
        /*02ee*/ 	.byte	0x3f
	.zero		1


	//   ....[39]....
        /*02f0*/ 	.word	0x00009880
        /*02f4*/ 	.word	0x00000009
        /*02f8*/ 	.word	0x00000000
        /*02fc*/ 	.short	0x010a
        /*02fe*/ 	.byte	0x3f
	.zero		1


	//   ....[40]....
        /*0300*/ 	.word	0x00009910
        /*0304*/ 	.word	0x00000006
        /*0308*/ 	.word	0x00000000
        /*030c*/ 	.short	0x010a
        /*030e*/ 	.byte	0x3f
	.zero		1


	//   ....[41]....
        /*0310*/ 	.word	0x000099a0
        /*0314*/ 	.word	0x00000009
        /*0318*/ 	.word	0x00000000
        /*031c*/ 	.short	0x010a
        /*031e*/ 	.byte	0x3f
	.zero		1


	//   ....[42]....
        /*0320*/ 	.word	0x00009a30
        /*0324*/ 	.word	0x00000003
        /*0328*/ 	.word	0x00000000
        /*032c*/ 	.short	0x010a
        /*032e*/ 	.byte	0x3f
	.zero		1


	//   ....[43]....
        /*0330*/ 	.word	0x00009a90
        /*0334*/ 	.word	0x00000003
        /*0338*/ 	.word	0x00000000
        /*033c*/ 	.short	0x010a
        /*033e*/ 	.byte	0x3f
	.zero		1


	//   ....[44]....
        /*0340*/ 	.word	0x00009af0
        /*0344*/ 	.word	0x00000004
        /*0348*/ 	.word	0x00000000
        /*034c*/ 	.short	0x010a
        /*034e*/ 	.byte	0x3f
	.zero		1


	//   ....[45]....
        /*0350*/ 	.word	0x00009bc0
        /*0354*/ 	.word	0x0000000e
        /*0358*/ 	.word	0x00000058
        /*035c*/ 	.short	0x010a
        /*035e*/ 	.byte	0x3f
	.zero		1


	//   ....[46]....
        /*0360*/ 	.word	0x00009c90
        /*0364*/ 	.word	0x00000007
        /*0368*/ 	.word	0x00000000
        /*036c*/ 	.short	0x010a
        /*036e*/ 	.byte	0x3f
	.zero		1


	//   ....[47]....
        /*0370*/ 	.word	0x00009ce0
        /*0374*/ 	.word	0x00000009
        /*0378*/ 	.word	0x00000000
        /*037c*/ 	.short	0x010a
        /*037e*/ 	.byte	0x3f
	.zero		1


	//   ....[48]....
        /*0380*/ 	.word	0x00009d30
        /*0384*/ 	.word	0x00000006
        /*0388*/ 	.word	0x00000000
        /*038c*/ 	.short	0x010a
        /*038e*/ 	.byte	0x3f
	.zero		1


	//   ....[49]....
        /*0390*/ 	.word	0x00009d80
        /*0394*/ 	.word	0x00000009
        /*0398*/ 	.word	0x00000000
        /*039c*/ 	.short	0x010a
        /*039e*/ 	.byte	0x3f
	.zero		1


	//   ....[50]....
        /*03a0*/ 	.word	0x00009dd0
        /*03a4*/ 	.word	0x00000006
        /*03a8*/ 	.word	0x00000000
        /*03ac*/ 	.short	0x010a
        /*03ae*/ 	.byte	0x3f
	.zero		1


	//   ....[51]....
        /*03b0*/ 	.word	0x00009e20
        /*03b4*/ 	.word	0x00000009
        /*03b8*/ 	.word	0x00000000
        /*03bc*/ 	.short	0x010a
        /*03be*/ 	.byte	0x3f
	.zero		1


	//   ....[52]....
        /*03c0*/ 	.word	0x00009e70
        /*03c4*/ 	.word	0x00000006
        /*03c8*/ 	.word	0x00000000
        /*03cc*/ 	.short	0x010a
        /*03ce*/ 	.byte	0x3f
	.zero		1


	//   ....[53]....
        /*03d0*/ 	.word	0x00009ec0
        /*03d4*/ 	.word	0x00000009
        /*03d8*/ 	.word	0x00000000
        /*03dc*/ 	.short	0x010a
        /*03de*/ 	.byte	0x3f
	.zero		1


	//   ....[54]....
        /*03e0*/ 	.word	0x00009f10
        /*03e4*/ 	.word	0x00000006
        /*03e8*/ 	.word	0x00000000
        /*03ec*/ 	.short	0x010a
        /*03ee*/ 	.byte	0x3f
	.zero		1


	//   ....[55]....
        /*03f0*/ 	.word	0x00009f60
        /*03f4*/ 	.word	0x00000009
        /*03f8*/ 	.word	0x00000000
        /*03fc*/ 	.short	0x010a
        /*03fe*/ 	.byte	0x3f
	.zero		1


	//----- nvinfo : EIATTR_NUM_MBARRIERS
	.align		4
.L_35:
        /*0400*/ 	.byte	0x03, 0x38
        /*0402*/ 	.short	0x0018


	//----- nvinfo : EIATTR_EXIT_INSTR_OFFSETS
	.align		4
        /*0404*/ 	.byte	0x04, 0x1c
        /*0406*/ 	.short	(.L_37 - .L_36)


	//   ....[0]....
.L_36:
        /*0408*/ 	.word	0x00000770


	//   ....[1]....
        /*040c*/ 	.word	0x00001040


	//   ....[2]....
        /*0410*/ 	.word	0x000080d0


	//   ....[3]....
        /*0414*/ 	.word	0x00008700


	//   ....[4]....
        /*0418*/ 	.word	0x00009a80


	//----- nvinfo : EIATTR_MAX_THREADS
	.align		4
.L_37:
        /*041c*/ 	.byte	0x04, 0x05
        /*041e*/ 	.short	(.L_39 - .L_38)
.L_38:
        /*0420*/ 	.word	0x00000180
        /*0424*/ 	.word	0x00000001
        /*0428*/ 	.word	0x00000001


	//----- nvinfo : EIATTR_CRS_STACK_SIZE
	.align		4
.L_39:
        /*042c*/ 	.byte	0x04, 0x1e
        /*042e*/ 	.short	(.L_41 - .L_40)
.L_40:
        /*0430*/ 	.word	0x00000000


	//----- nvinfo : EIATTR_CBANK_PARAM_SIZE
	.align		4
.L_41:
        /*0434*/ 	.byte	0x03, 0x19
        /*0436*/ 	.short	0x0470


	//----- nvinfo : EIATTR_PARAM_CBANK
	.align		4
        /*0438*/ 	.byte	0x04, 0x0a
        /*043a*/ 	.short	(.L_43 - .L_42)
	.align		4
.L_42:
        /*043c*/ 	.word	index@(.nv.constant0._ZN7cutlass13device_kernelINS_4gemm6kernel13GemmUniversalIN4cute5tupleIJiiiiEEENS1_10collective13CollectiveMmaINS1_34MainloopSm90TmaGmmaWarpSpecializedILi11ENS5_IJNS4_1CILi1EEESB_SB_EEENS1_35KernelTmaWarpSpecializedCooperativeEEENS5_IJNSA_ILi128EEENSA_ILi192EEENSA_ILi32EEEEEENS_10bfloat16_tENS5_IJlSB_lEEESJ_SK_NS4_8TiledMMAINS4_8MMA_AtomIJNS4_4SM904GMMA28MMA_64x192x16_F32BF16BF16_SSILNSO_5MajorE0ELSQ_0ELNSO_7ScaleInE1ELSR_1EEEEEENS4_6LayoutINS5_IJNSA_ILi2EEESB_SB_EEENS5_IJSB_NSA_ILi0EEESX_EEEEENS5_IJNS4_10UnderscoreES10_S10_EEEEENS4_13SM90_TMA_LOADENS4_14ComposedLayoutINS4_7SwizzleILi2ELi4ELi3EEENS4_18smem_ptr_flag_bitsILi16EEENSU_INS5_IJNSA_ILi8EEESH_EEENS5_IJSH_SB_EEEEEEEvNS4_8identityES13_S1D_vS1E_EENS_8epilogue10collective6detail29Sm90TmaWarpSpecializedAdapterINS1H_15DefaultEpilogueISJ_SK_SK_NS1G_6thread17LinearCombinationISJ_Li1EffLNS1L_9ScaleType4KindE0ELNS_15FloatRoundStyleE2ESJ_EENS1_15EpilogueDefaultEEEEEvvEEEEvNT_6ParamsE)
        /*0440*/ 	.short	0x0210
        /*0442*/ 	.short	0x0470


	//----- nvinfo : EIATTR_SW_WAR
	.align		4
.L_43:
        /*0444*/ 	.byte	0x04, 0x36
        /*0446*/ 	.short	(.L_45 - .L_44)
.L_44:
        /*0448*/ 	.word	0x00000008
.L_45:


//--------------------- .nv.callgraph             --------------------------
	.section	.nv.callgraph,"",@"SHT_CUDA_CALLGRAPH"
	.align	4
	.sectionentsize	8
	.align		4
        /*0000*/ 	.word	0x00000000
	.align		4
        /*0004*/ 	.word	0xffffffff
	.align		4
        /*0008*/ 	.word	index@(_ZN7cutlass13device_kernelINS_4gemm6kernel13GemmUniversalIN4cute5tupleIJiiiiEEENS1_10collective13CollectiveMmaINS1_34MainloopSm90TmaGmmaWarpSpecializedILi11ENS5_IJNS4_1CILi1EEESB_SB_EEENS1_35KernelTmaWarpSpecializedCooperativeEEENS5_IJNSA_ILi128EEENSA_ILi192EEENSA_ILi32EEEEEENS_10bfloat16_tENS5_IJlSB_lEEESJ_SK_NS4_8TiledMMAINS4_8MMA_AtomIJNS4_4SM904GMMA28MMA_64x192x16_F32BF16BF16_SSILNSO_5MajorE0ELSQ_0ELNSO_7ScaleInE1ELSR_1EEEEEENS4_6LayoutINS5_IJNSA_ILi2EEESB_SB_EEENS5_IJSB_NSA_ILi0EEESX_EEEEENS5_IJNS4_10UnderscoreES10_S10_EEEEENS4_13SM90_TMA_LOADENS4_14ComposedLayoutINS4_7SwizzleILi2ELi4ELi3EEENS4_18smem_ptr_flag_bitsILi16EEENSU_INS5_IJNSA_ILi8EEESH_EEENS5_IJSH_SB_EEEEEEEvNS4_8identityES13_S1D_vS1E_EENS_8epilogue10collective6detail29Sm90TmaWarpSpecializedAdapterINS1H_15DefaultEpilogueISJ_SK_SK_NS1G_6thread17LinearCombinationISJ_Li1EffLNS1L_9ScaleType4KindE0ELNS_15FloatRoundStyleE2ESJ_EENS1_15EpilogueDefaultEEEEEvvEEEEvNT_6ParamsE)
	.align		4
        /*000c*/ 	.word	index@(__assertfail)
	.align		4
        /*0010*/ 	.word	0x00000000
	.align		4
        /*0014*/ 	.word	0xfffffffe
	.align		4
        /*0018*/ 	.word	0x00000000
	.align		4
        /*001c*/ 	.word	0xfffffffd
	.align		4
        /*0020*/ 	.word	0x00000000
	.align		4
        /*0024*/ 	.word	0xfffffffc


//--------------------- .nv.constant4             --------------------------
	.section	.nv.constant4,"a",@progbits
	.align	8
	.align		8
.nv.constant4:
        /*0000*/ 	.dword	__assertfail
	.align		8
        /*0008*/ 	.dword	__unnamed_1
	.align		8
        /*0010*/ 	.dword	_ZN39_INTERNAL_20cd9f81_4_k_cu_703d8bf9_82984cuda3std3__45__cpo5beginE
	.align		8
        /*0018*/ 	.dword	_ZN39_INTERNAL_20cd9f81_4_k_cu_703d8bf9_82984cuda3std3__45__cpo3endE
	.align		8
        /*0020*/ 	.dword	_ZN39_INTERNAL_20cd9f81_4_k_cu_703d8bf9_82984cuda3std3__45__cpo6cbeginE
	.align		8
        /*0028*/ 	.dword	_ZN39_INTERNAL_20cd9f81_4_k_cu_703d8bf9_82984cuda3std3__45__cpo4cendE
	.align		8
        /*0030*/ 	.dword	_ZN39_INTERNAL_20cd9f81_4_k_cu_703d8bf9_82984cuda3std3__441_GLOBAL__N__20cd9f81_4_k_cu_703d8bf9_82986ignoreE
	.align		8
        /*0038*/ 	.dword	_ZN39_INTERNAL_20cd9f81_4_k_cu_703d8bf9_82984cuda3std3__419piecewise_constructE
	.align		8
        /*0040*/ 	.dword	_ZN39_INTERNAL_20cd9f81_4_k_cu_703d8bf9_82984cuda3std3__48in_placeE
	.align		8
        /*0048*/ 	.dword	_ZN39_INTERNAL_20cd9f81_4_k_cu_703d8bf9_82984cuda3std6ranges3__45__cpo4swapE
	.align		8
        /*0050*/ 	.dword	_ZN39_INTERNAL_20cd9f81_4_k_cu_703d8bf9_82984cuda3std6ranges3__45__cpo9iter_moveE
	.align		8
        /*0058*/ 	.dword	_ZN39_INTERNAL_20cd9f81_4_k_cu_703d8bf9_82984cute7productE
	.align		8
        /*0060*/ 	.dword	_ZN39_INTERNAL_20cd9f81_4_k_cu_703d8bf9_82984cute1_E
	.align		8
        /*0068*/ 	.dword	$str$22
	.align		8
        /*0070*/ 	.dword	$str$23


//--------------------- .text._ZN7cutlass13device_kernelINS_4gemm6kernel13GemmUniversalIN4cute5tupleIJiiiiEEENS1_10collective13CollectiveMmaINS1_34MainloopSm90TmaGmmaWarpSpecializedILi11ENS5_IJNS4_1CILi1EEESB_SB_EEENS1_35KernelTmaWarpSpecializedCooperativeEEENS5_IJNSA_ILi128EEENSA_ILi192EEENSA_ILi32EEEEEENS_10bfloat16_tENS5_IJlSB_lEEESJ_SK_NS4_8TiledMMAINS4_8MMA_AtomIJNS4_4SM904GMMA28MMA_64x192x16_F32BF16BF16_SSILNSO_5MajorE0ELSQ_0ELNSO_7ScaleInE1ELSR_1EEEEEENS4_6LayoutINS5_IJNSA_ILi2EEESB_SB_EEENS5_IJSB_NSA_ILi0EEESX_EEEEENS5_IJNS4_10UnderscoreES10_S10_EEEEENS4_13SM90_TMA_LOADENS4_14ComposedLayoutINS4_7SwizzleILi2ELi4ELi3EEENS4_18smem_ptr_flag_bitsILi16EEENSU_INS5_IJNSA_ILi8EEESH_EEENS5_IJSH_SB_EEEEEEEvNS4_8identityES13_S1D_vS1E_EENS_8epilogue10collective6detail29Sm90TmaWarpSpecializedAdapterINS1H_15DefaultEpilogueISJ_SK_SK_NS1G_6thread17LinearCombinationISJ_Li1EffLNS1L_9ScaleType4KindE0ELNS_15FloatRoundStyleE2ESJ_EENS1_15EpilogueDefaultEEEEEvvEEEEvNT_6ParamsE --------------------------
	.section	.text._ZN7cutlass13device_kernelINS_4gemm6kernel13GemmUniversalIN4cute5tupleIJiiiiEEENS1_10collective13CollectiveMmaINS1_34MainloopSm90TmaGmmaWarpSpecializedILi11ENS5_IJNS4_1CILi1EEESB_SB_EEENS1_35KernelTmaWarpSpecializedCooperativeEEENS5_IJNSA_ILi128EEENSA_ILi192EEENSA_ILi32EEEEEENS_10bfloat16_tENS5_IJlSB_lEEESJ_SK_NS4_8TiledMMAINS4_8MMA_AtomIJNS4_4SM904GMMA28MMA_64x192x16_F32BF16BF16_SSILNSO_5MajorE0ELSQ_0ELNSO_7ScaleInE1ELSR_1EEEEEENS4_6LayoutINS5_IJNSA_ILi2EEESB_SB_EEENS5_IJSB_NSA_ILi0EEESX_EEEEENS5_IJNS4_10UnderscoreES10_S10_EEEEENS4_13SM90_TMA_LOADENS4_14ComposedLayoutINS4_7SwizzleILi2ELi4ELi3EEENS4_18smem_ptr_flag_bitsILi16EEENSU_INS5_IJNSA_ILi8EEESH_EEENS5_IJSH_SB_EEEEEEEvNS4_8identityES13_S1D_vS1E_EENS_8epilogue10collective6detail29Sm90TmaWarpSpecializedAdapterINS1H_15DefaultEpilogueISJ_SK_SK_NS1G_6thread17LinearCombinationISJ_Li1EffLNS1L_9ScaleType4KindE0ELNS_15FloatRoundStyleE2ESJ_EENS1_15EpilogueDefaultEEEEEvvEEEEvNT_6ParamsE,"ax",@progbits
	.align	128
.text._ZN7cutlass13device_kernelINS_4gemm6kernel13GemmUniversalIN4cute5tupleIJiiiiEEENS1_10collective13CollectiveMmaINS1_34MainloopSm90TmaGmmaWarpSpecializedILi11ENS5_IJNS4_1CILi1EEESB_SB_EEENS1_35KernelTmaWarpSpecializedCooperativeEEENS5_IJNSA_ILi128EEENSA_ILi192EEENSA_ILi32EEEEEENS_10bfloat16_tENS5_IJlSB_lEEESJ_SK_NS4_8TiledMMAINS4_8MMA_AtomIJNS4_4SM904GMMA28MMA_64x192x16_F32BF16BF16_SSILNSO_5MajorE0ELSQ_0ELNSO_7ScaleInE1ELSR_1EEEEEENS4_6LayoutINS5_IJNSA_ILi2EEESB_SB_EEENS5_IJSB_NSA_ILi0EEESX_EEEEENS5_IJNS4_10UnderscoreES10_S10_EEEEENS4_13SM90_TMA_LOADENS4_14ComposedLayoutINS4_7SwizzleILi2ELi4ELi3EEENS4_18smem_ptr_flag_bitsILi16EEENSU_INS5_IJNSA_ILi8EEESH_EEENS5_IJSH_SB_EEEEEEEvNS4_8identityES13_S1D_vS1E_EENS_8epilogue10collective6detail29Sm90TmaWarpSpecializedAdapterINS1H_15DefaultEpilogueISJ_SK_SK_NS1G_6thread17LinearCombinationISJ_Li1EffLNS1L_9ScaleType4KindE0ELNS_15FloatRoundStyleE2ESJ_EENS1_15EpilogueDefaultEEEEEvvEEEEvNT_6ParamsE:
        .type           _ZN7cutlass13device_kernelINS_4gemm6kernel13GemmUniversalIN4cute5tupleIJiiiiEEENS1_10collective13CollectiveMmaINS1_34MainloopSm90TmaGmmaWarpSpecializedILi11ENS5_IJNS4_1CILi1EEESB_SB_EEENS1_35KernelTmaWarpSpecializedCooperativeEEENS5_IJNSA_ILi128EEENSA_ILi192EEENSA_ILi32EEEEEENS_10bfloat16_tENS5_IJlSB_lEEESJ_SK_NS4_8TiledMMAINS4_8MMA_AtomIJNS4_4SM904GMMA28MMA_64x192x16_F32BF16BF16_SSILNSO_5MajorE0ELSQ_0ELNSO_7ScaleInE1ELSR_1EEEEEENS4_6LayoutINS5_IJNSA_ILi2EEESB_SB_EEENS5_IJSB_NSA_ILi0EEESX_EEEEENS5_IJNS4_10UnderscoreES10_S10_EEEEENS4_13SM90_TMA_LOADENS4_14ComposedLayoutINS4_7SwizzleILi2ELi4ELi3EEENS4_18smem_ptr_flag_bitsILi16EEENSU_INS5_IJNSA_ILi8EEESH_EEENS5_IJSH_SB_EEEEEEEvNS4_8identityES13_S1D_vS1E_EENS_8epilogue10collective6detail29Sm90TmaWarpSpecializedAdapterINS1H_15DefaultEpilogueISJ_SK_SK_NS1G_6thread17LinearCombinationISJ_Li1EffLNS1L_9ScaleType4KindE0ELNS_15FloatRoundStyleE2ESJ_EENS1_15EpilogueDefaultEEEEEvvEEEEvNT_6ParamsE,@function
        .size           _ZN7cutlass13device_kernelINS_4gemm6kernel13GemmUniversalIN4cute5tupleIJiiiiEEENS1_10collective13CollectiveMmaINS1_34MainloopSm90TmaGmmaWarpSpecializedILi11ENS5_IJNS4_1CILi1EEESB_SB_EEENS1_35KernelTmaWarpSpecializedCooperativeEEENS5_IJNSA_ILi128EEENSA_ILi192EEENSA_ILi32EEEEEENS_10bfloat16_tENS5_IJlSB_lEEESJ_SK_NS4_8TiledMMAINS4_8MMA_AtomIJNS4_4SM904GMMA28MMA_64x192x16_F32BF16BF16_SSILNSO_5MajorE0ELSQ_0ELNSO_7ScaleInE1ELSR_1EEEEEENS4_6LayoutINS5_IJNSA_ILi2EEESB_SB_EEENS5_IJSB_NSA_ILi0EEESX_EEEEENS5_IJNS4_10UnderscoreES10_S10_EEEEENS4_13SM90_TMA_LOADENS4_14ComposedLayoutINS4_7SwizzleILi2ELi4ELi3EEENS4_18smem_ptr_flag_bitsILi16EEENSU_INS5_IJNSA_ILi8EEESH_EEENS5_IJSH_SB_EEEEEEEvNS4_8identityES13_S1D_vS1E_EENS_8epilogue10collective6detail29Sm90TmaWarpSpecializedAdapterINS1H_15DefaultEpilogueISJ_SK_SK_NS1G_6thread17LinearCombinationISJ_Li1EffLNS1L_9ScaleType4KindE0ELNS_15FloatRoundStyleE2ESJ_EENS1_15EpilogueDefaultEEEEEvvEEEEvNT_6ParamsE,(.L_x_273 - _ZN7cutlass13device_kernelINS_4gemm6kernel13GemmUniversalIN4cute5tupleIJiiiiEEENS1_10collective13CollectiveMmaINS1_34MainloopSm90TmaGmmaWarpSpecializedILi11ENS5_IJNS4_1CILi1EEESB_SB_EEENS1_35KernelTmaWarpSpecializedCooperativeEEENS5_IJNSA_ILi128EEENSA_ILi192EEENSA_ILi32EEEEEENS_10bfloat16_tENS5_IJlSB_lEEESJ_SK_NS4_8TiledMMAINS4_8MMA_AtomIJNS4_4SM904GMMA28MMA_64x192x16_F32BF16BF16_SSILNSO_5MajorE0ELSQ_0ELNSO_7ScaleInE1ELSR_1EEEEEENS4_6LayoutINS5_IJNSA_ILi2EEESB_SB_EEENS5_IJSB_NSA_ILi0EEESX_EEEEENS5_IJNS4_10UnderscoreES10_S10_EEEEENS4_13SM90_TMA_LOADENS4_14ComposedLayoutINS4_7SwizzleILi2ELi4ELi3EEENS4_18smem_ptr_flag_bitsILi16EEENSU_INS5_IJNSA_ILi8EEESH_EEENS5_IJSH_SB_EEEEEEEvNS4_8identityES13_S1D_vS1E_EENS_8epilogue10collective6detail29Sm90TmaWarpSpecializedAdapterINS1H_15DefaultEpilogueISJ_SK_SK_NS1G_6thread17LinearCombinationISJ_Li1EffLNS1L_9ScaleType4KindE0ELNS_15FloatRoundStyleE2ESJ_EENS1_15EpilogueDefaultEEEEEvvEEEEvNT_6ParamsE)
        .other          _ZN7cutlass13device_kernelINS_4gemm6kernel13GemmUniversalIN4cute5tupleIJiiiiEEENS1_10collective13CollectiveMmaINS1_34MainloopSm90TmaGmmaWarpSpecializedILi11ENS5_IJNS4_1CILi1EEESB_SB_EEENS1_35KernelTmaWarpSpecializedCooperativeEEENS5_IJNSA_ILi128EEENSA_ILi192EEENSA_ILi32EEEEEENS_10bfloat16_tENS5_IJlSB_lEEESJ_SK_NS4_8TiledMMAINS4_8MMA_AtomIJNS4_4SM904GMMA28MMA_64x192x16_F32BF16BF16_SSILNSO_5MajorE0ELSQ_0ELNSO_7ScaleInE1ELSR_1EEEEEENS4_6LayoutINS5_IJNSA_ILi2EEESB_SB_EEENS5_IJSB_NSA_ILi0EEESX_EEEEENS5_IJNS4_10UnderscoreES10_S10_EEEEENS4_13SM90_TMA_LOADENS4_14ComposedLayoutINS4_7SwizzleILi2ELi4ELi3EEENS4_18smem_ptr_flag_bitsILi16EEENSU_INS5_IJNSA_ILi8EEESH_EEENS5_IJSH_SB_EEEEEEEvNS4_8identityES13_S1D_vS1E_EENS_8epilogue10collective6detail29Sm90TmaWarpSpecializedAdapterINS1H_15DefaultEpilogueISJ_SK_SK_NS1G_6thread17LinearCombinationISJ_Li1EffLNS1L_9ScaleType4KindE0ELNS_15FloatRoundStyleE2ESJ_EENS1_15EpilogueDefaultEEEEEvvEEEEvNT_6ParamsE,@"STO_CUDA_ENTRY STV_DEFAULT"
_ZN7cutlass13device_kernelINS_4gemm6kernel13GemmUniversalIN4cute5tupleIJiiiiEEENS1_10collective13CollectiveMmaINS1_34MainloopSm90TmaGmmaWarpSpecializedILi11ENS5_IJNS4_1CILi1EEESB_SB_EEENS1_35KernelTmaWarpSpecializedCooperativeEEENS5_IJNSA_ILi128EEENSA_ILi192EEENSA_ILi32EEEEEENS_10bfloat16_tENS5_IJlSB_lEEESJ_SK_NS4_8TiledMMAINS4_8MMA_AtomIJNS4_4SM904GMMA28MMA_64x192x16_F32BF16BF16_SSILNSO_5MajorE0ELSQ_0ELNSO_7ScaleInE1ELSR_1EEEEEENS4_6LayoutINS5_IJNSA_ILi2EEESB_SB_EEENS5_IJSB_NSA_ILi0EEESX_EEEEENS5_IJNS4_10UnderscoreES10_S10_EEEEENS4_13SM90_TMA_LOADENS4_14ComposedLayoutINS4_7SwizzleILi2ELi4ELi3EEENS4_18smem_ptr_flag_bitsILi16EEENSU_INS5_IJNSA_ILi8EEESH_EEENS5_IJSH_SB_EEEEEEEvNS4_8identityES13_S1D_vS1E_EENS_8epilogue10collective6detail29Sm90TmaWarpSpecializedAdapterINS1H_15DefaultEpilogueISJ_SK_SK_NS1G_6thread17LinearCombinationISJ_Li1EffLNS1L_9ScaleType4KindE0ELNS_15FloatRoundStyleE2ESJ_EENS1_15EpilogueDefaultEEEEEvvEEEEvNT_6ParamsE:
[----:B------:R-:W0:Y:S01]  /*0000*/  LDC R1, c[0x0][0x28] ;  /* 0x00000a00ff017b82 */ /* 0x000e220000000800 */
[----:B------:R-:W1:Y:S01]  /*0010*/  S2R R3, SR_TID.X ;  /* 0x0000000000037919 */ /* 0x000e620000002100 */
[----:B------:R-:W-:Y:S01]  /*0020*/  ELECT P0, URZ, PT ;  /* 0x00000000003f782f */ /* 0x000fe20003800000 */
[----:B------:R-:W-:Y:S01]  /*0030*/  BSSY B0, `(.L_x_0) ;  /* 0x000000f000007945 */ /* 0x000fe20003800000 */
[--C-:B-1----:R-:W-:Y:S02]  /*0040*/  SHF.R.U32.HI R0, RZ, 0x5, R3.reuse ;  /* 0x00000005ff007819 */ /* 0x102fe40000011603 */
[----:B------:R-:W-:-:S03]  /*0050*/  SHF.R.U32.HI R14, RZ, 0x7, R3 ;  /* 0x00000007ff0e7819 */ /* 0x000fc60000011603 */
[----:B------:R-:W1:Y:S04]  /*0060*/  SHFL.IDX PT, R4, R0, RZ, 0x1f ;  /* 0x00001fff00047589 */ /* 0x000e6800000e0000 */
[----:B------:R2:W3:Y:S01]  /*0070*/  SHFL.IDX PT, R10, R14, RZ, 0x1f ;  /* 0x00001fff0e0a7589 */ /* 0x0004e200000e0000 */
[----:B-1----:R-:W-:-:S13]  /*0080*/  ISETP.NE.OR P0, PT, R4, RZ, !P0 ;  /* 0x000000ff0400720c */ /* 0x002fda0004705670 */
[----:B0-23--:R-:W-:Y:S05]  /*0090*/  @P0 BRA `(.L_x_1) ;  /* 0x0000000000200947 */ /* 0x00dfea0003800000 */
[----:B------:R-:W-:Y:S02]  /*00a0*/  ULDC.64 UR4, c[0x0][0x198] ;  /* 0x0000660000047ab9 */ /* 0x000fe40000000a00 */
[----:B------:R-:W-:Y:S02]  /*00b0*/  UIADD3 UR6, UP0, UR4, 0xf0, URZ ;  /* 0x000000f004067890 */ /* 0x000fe4000ff1e03f */
[----:B------:R-:W-:Y:S02]  /*00c0*/  UIADD3 UR4, UP1, UR4, 0x1f0, URZ ;  /* 0x000001f004047890 */ /* 0x000fe4000ff3e03f */
[----:B------:R-:W-:Y:S02]  /*00d0*/  UIADD3.X UR7, URZ, UR5, URZ, UP0, !UPT ;  /* 0x000000053f077290 */ /* 0x000fe400087fe43f */
[----:B------:R-:W-:-:S07]  /*00e0*/  UIADD3.X UR5, URZ, UR5, URZ, UP1, !UPT ;  /* 0x000000053f057290 */ /* 0x000fce0008ffe43f */
[----:B------:R0:W-:Y:S02]  /*00f0*/  UTMACCTL.PF [UR6] ;  /* 0x00000000060079b9 */ /* 0x0001e40008040000 */
[----:B------:R0:W-:Y:S02]  /*0100*/  UTMACCTL.PF [UR4] ;  /* 0x00000000040079b9 */ /* 0x0001e40008040000 */
[----:B0-----:R-:W-:Y:S01]  /*0110*/  NOP ;  /* 0x0000000000007918 */ /* 0x001fe20000000000 */
.L_x_1:
[----:B------:R-:W-:Y:S05]  /*0120*/  BSYNC B0 ;  /* 0x0000000000007941 */ /* 0x000fea0003800000 */
.L_x_0:
[----:B------:R-:W0:Y:S02]  /*0130*/  SHFL.IDX PT, R2, R0, RZ, 0x1f ;  /* 0x00001fff00027589 */ /* 0x000e2400000e0000 */
[----:B0-----:R-:W-:-:S13]  /*0140*/  ISETP.NE.AND P0, PT, R2, RZ, PT ;  /* 0x000000ff0200720c */ /* 0x001fda0003f05270 */
[----:B------:R-:W-:Y:S05]  /*0150*/  @P0 BRA `(.L_x_2) ;  /* 0x00000000009c0947 */ /* 0x000fea0003800000 */
[----:B------:R-:W-:Y:S01]  /*0160*/  ELECT P0, URZ, PT ;  /* 0x00000000003f782f */ /* 0x000fe20003800000 */
[----:B------:R-:W-:-:S12]  /*0170*/  BSSY B0, `(.L_x_2) ;  /* 0x0000025000007945 */ /* 0x000fd80003800000 */
[----:B------:R-:W-:Y:S05]  /*0180*/  @!P0 BRA `(.L_x_3) ;  /* 0x00000000008c8947 */ /* 0x000fea0003800000 */
[----:B------:R-:W0:Y:S01]  /*0190*/  S2UR UR8, SR_CgaCtaId ;  /* 0x00000000000879c3 */ /* 0x000e220000008800 */
[----:B------:R-:W-:Y:S01]  /*01a0*/  UMOV UR4, 0x400 ;  /* 0x0000040000047882 */ /* 0x000fe20000000000 */
[----:B------:R-:W-:Y:S01]  /*01b0*/  UMOV UR5, 0x1 ;  /* 0x0000000100057882 */ /* 0x000fe20000000000 */
[----:B------:R-:W-:Y:S02]  /*01c0*/  UMOV UR6, 0x100 ;  /* 0x0000010000067882 */ /* 0x000fe40000000000 */
[----:B------:R-:W-:-:S04]  /*01d0*/  UIADD3 UR6, -UR6, 0x100000, URZ ;  /* 0x0010000006067890 */ /* 0x000fc8000fffe13f */
[----:B------:R-:W-:Y:S02]  /*01e0*/  USHF.L.U32 UR7, UR6, 0xb, URZ ;  /* 0x0000000b06077899 */ /* 0x000fe4000800063f */
[----:B------:R-:W-:Y:S02]  /*01f0*/  USHF.L.U32 UR6, UR6, 0x1, URZ ;  /* 0x0000000106067899 */ /* 0x000fe4000800063f */
[----:B0-----:R-:W-:Y:S02]  /*0200*/  ULEA UR8, UR8, UR4, 0x18 ;  /* 0x0000000408087291 */ /* 0x001fe4000f8ec03f */
[----:B------:R-:W-:-:S04]  /*0210*/  UIADD3 UR4, -UR5, 0x100000, URZ ;  /* 0x0010000005047890 */ /* 0x000fc8000fffe13f */
[----:B------:R-:W-:Y:S02]  /*0220*/  USHF.L.U32 UR5, UR4, 0xb, URZ ;  /* 0x0000000b04057899 */ /* 0x000fe4000800063f */
[----:B------:R-:W-:Y:S01]  /*0230*/  USHF.L.U32 UR4, UR4, 0x1, URZ ;  /* 0x0000000104047899 */ /* 0x000fe2000800063f */
[----:B------:R-:W0:Y:S11]  /*0240*/  FENCE.VIEW.ASYNC.S ;  /* 0x00000000000073c6 */ /* 0x000e360000000000 */
[----:B0-----:R0:W1:Y:S01]  /*0250*/  SYNCS.EXCH.64 URZ, [UR8], UR4 ;  /* 0x00000004083f75b2 */ /* 0x0010620008000100 */
[----:B------:R0:W2:Y:S01]  /*0260*/  SYNCS.EXCH.64 URZ, [UR8+0x58], UR6 ;  /* 0x00005806083f75b2 */ /* 0x0000a20008000100 */
[----:B------:R0:W3:Y:S01]  /*0270*/  SYNCS.EXCH.64 URZ, [UR8+0x8], UR4 ;  /* 0x00000804083f75b2 */ /* 0x0000e20008000100 */
[----:B------:R0:W4:Y:S01]  /*0280*/  SYNCS.EXCH.64 URZ, [UR8+0x60], UR6 ;  /* 0x00006006083f75b2 */ /* 0x0001220008000100 */
[----:B------:R0:W0:Y:S01]  /*0290*/  SYNCS.EXCH.64 URZ, [UR8+0x10], UR4 ;  /* 0x00001004083f75b2 */ /* 0x0000220008000100 */
        /* <DEDUP_REMOVED lines=17> */
[----:B------:R-:W-:Y:S01]  /*03b0*/  NOP ;  /* 0x0000000000007918 */ /* 0x000fe20000000000 */
.L_x_3:
[----:B0-----:R-:W-:Y:S05]  /*03c0*/  BSYNC B0 ;  /* 0x0000000000007941 */ /* 0x001fea0003800000 */
.L_x_2:
[----:B------:R-:W0:Y:S01]  /*03d0*/  SHFL.IDX PT, R0, R0, RZ, 0x1f ;  /* 0x00001fff00007589 */ /* 0x000e2200000e0000 */
[----:B------:R-:W-:Y:S01]  /*03e0*/  ELECT P0, URZ, PT ;  /* 0x00000000003f782f */ /* 0x000fe20003800000 */
[----:B------:R-:W5:Y:S01]  /*03f0*/  LDC R2, c[0x0][0x65c] ;  /* 0x00019700ff027b82 */ /* 0x000f620000000800 */
[----:B------:R-:W-:Y:S01]  /*0400*/  SHF.R.S32.HI R7, RZ, 0x1f, R4 ;  /* 0x0000001fff077819 */ /* 0x000fe20000011404 */
[----:B------:R-:W1:Y:S01]  /*0410*/  S2R R5, SR_CTAID.Y ;  /* 0x0000000000057919 */ /* 0x000e620000002600 */
[----:B------:R-:W-:Y:S01]  /*0420*/  UMOV UR4, 0x20 ;  /* 0x0000002000047882 */ /* 0x000fe20000000000 */
[----:B------:R-:W-:Y:S01]  /*0430*/  NOP ;  /* 0x0000000000007918 */ /* 0x000fe20000000000 */
[----:B------:R-:W-:Y:S01]  /*0440*/  LEA.HI R7, R7, R4, RZ, 0x2 ;  /* 0x0000000407077211 */ /* 0x000fe200078f10ff */
[----:B------:R-:W2:Y:S01]  /*0450*/  S2R R6, SR_CTAID.X ;  /* 0x0000000000067919 */ /* 0x000ea20000002500 */
[----:B------:R-:W-:Y:S01]  /*0460*/  ISETP.NE.AND P2, PT, R10, RZ, PT ;  /* 0x000000ff0a00720c */ /* 0x000fe20003f45270 */
[----:B------:R-:W-:Y:S01]  /*0470*/  NOP ;  /* 0x0000000000007918 */ /* 0x000fe20000000000 */
[----:B------:R-:W-:-:S02]  /*0480*/  LOP3.LUT R7, R7, 0xfffffffc, RZ, 0xc0, !PT ;  /* 0xfffffffc07077812 */ /* 0x000fc400078ec0ff */
[----:B0-----:R-:W-:Y:S02]  /*0490*/  ISETP.NE.OR P0, PT, R0, RZ, !P0 ;  /* 0x000000ff0000720c */ /* 0x001fe40004705670 */
[----:B-----5:R-:W-:-:S04]  /*04a0*/  ISETP.NE.AND P3, PT, R2, 0x1, PT ;  /* 0x000000010200780c */ /* 0x020fc80003f65270 */
[----:B------:R-:W-:Y:S01]  /*04b0*/  P2R R0, PR, RZ, 0x8 ;  /* 0x00000008ff007803 */ /* 0x000fe20000000000 */
[----:B------:R-:W-:Y:S01]  /*04c0*/  IMAD.IADD R0, R4, 0x1, -R7 ;  /* 0x0000000104007824 */ /* 0x000fe200078e0a07 */
[----:B------:R-:W-:Y:S01]  /*04d0*/  LOP3.LUT R4, R3, 0x7f, RZ, 0xc0, !PT ;  /* 0x0000007f03047812 */ /* 0x000fe200078ec0ff */
[----:B------:R-:W-:-:S03]  /*04e0*/  IMAD.MOV.U32 R7, RZ, RZ, RZ ;  /* 0x000000ffff077224 */ /* 0x000fc600078e00ff */
[----:B------:R-:W-:Y:S01]  /*04f0*/  ISETP.NE.AND P1, PT, R0, 0x3, PT ;  /* 0x000000030000780c */ /* 0x000fe20003f25270 */
[----:B------:R-:W-:Y:S01]  /*0500*/  VOTEU.ALL UP0, P0 ;  /* 0x00000000003f7886 */ /* 0x000fe20000000000 */
[----:B------:R-:W-:Y:S01]  /*0510*/  VOTEU.ALL UP1, P0 ;  /* 0x00000000003f7886 */ /* 0x000fe20000020000 */
[----:B------:R-:W2:Y:S01]  /*0520*/  @P3 LDC R17, c[0x0][0x10] ;  /* 0x00000400ff113b82 */ /* 0x000ea20000000800 */
[----:B-1----:R-:W-:Y:S02]  /*0530*/  @P3 IMAD.MOV.U32 R8, RZ, RZ, R5 ;  /* 0x000000ffff083224 */ /* 0x002fe400078e0005 */
[----:B------:R-:W-:Y:S01]  /*0540*/  @!UP0 UMOV UR6, 0x400 ;  /* 0x0000040000068882 */ /* 0x000fe20000000000 */
[----:B------:R-:W-:-:S04]  /*0550*/  @!UP0 UIADD3 UR4, -UR4, 0x100000, URZ ;  /* 0x0010000004048890 */ /* 0x000fc8000fffe13f */
[----:B------:R-:W-:Y:S02]  /*0560*/  @!UP0 USHF.L.U32 UR5, UR4, 0xb, URZ ;  /* 0x0000000b04058899 */ /* 0x000fe4000800063f */
[----:B------:R-:W-:Y:S01]  /*0570*/  @!UP0 USHF.L.U32 UR4, UR4, 0x1, URZ ;  /* 0x0000000104048899 */ /* 0x000fe2000800063f */
[----:B------:R-:W-:Y:S01]  /*0580*/  @P3 IMAD.MOV.U32 R9, RZ, RZ, RZ ;  /* 0x000000ffff093224 */ /* 0x000fe200078e00ff */
[----:B------:R-:W0:Y:S08]  /*0590*/  @!UP0 S2UR UR7, SR_CgaCtaId ;  /* 0x00000000000789c3 */ /* 0x000e300000008800 */
[----:B------:R-:W1:Y:S01]  /*05a0*/  @!P3 LDC R11, c[0x0][0xc] ;  /* 0x00000300ff0bbb82 */ /* 0x000e620000000800 */
[----:B--2---:R-:W-:Y:S01]  /*05b0*/  @P3 IMAD.WIDE.U32 R16, R6, R17, R8 ;  /* 0x0000001106103225 */ /* 0x004fe200078e0008 */
[----:B0-----:R-:W-:Y:S01]  /*05c0*/  @!UP0 ULEA UR8, UR7, UR6, 0x18 ;  /* 0x0000000607088291 */ /* 0x001fe2000f8ec03f */
[----:B------:R-:W-:-:S02]  /*05d0*/  VOTEU.ALL UP0, P0 ;  /* 0x00000000003f7886 */ /* 0x000fc40000000000 */
[----:B------:R-:W-:Y:S01]  /*05e0*/  ULDC UR6, c[0x0][0xc] ;  /* 0x0000030000067ab9 */ /* 0x000fe20000000800 */
[----:B------:R-:W-:Y:S01]  /*05f0*/  ISETP.EQ.OR P0, PT, R0, RZ, !P1 ;  /* 0x000000ff0000720c */ /* 0x000fe20004f02670 */
[----:B------:R-:W-:-:S03]  /*0600*/  ULDC UR7, c[0x0][0x10] ;  /* 0x0000040000077ab9 */ /* 0x000fc60000000800 */
[C---:B------:R-:W-:Y:S01]  /*0610*/  ISETP.EQ.AND P0, PT, R10.reuse, RZ, P0 ;  /* 0x000000ff0a00720c */ /* 0x040fe20000702270 */
[----:B------:R-:W-:Y:S02]  /*0620*/  VIADD R10, R10, 0xffffffff ;  /* 0xffffffff0a0a7836 */ /* 0x000fe40000000000 */
[----:B-1----:R-:W-:Y:S01]  /*0630*/  @!P3 IMAD.WIDE.U32 R8, R11, R5, R6 ;  /* 0x000000050b08b225 */ /* 0x002fe200078e0006 */
[----:B------:R-:W0:Y:S02]  /*0640*/  FENCE.VIEW.ASYNC.S ;  /* 0x00000000000073c6 */ /* 0x000e240000000000 */
[----:B0-----:R-:W3:Y:S01]  /*0650*/  @!UP0 SYNCS.EXCH.64 URZ, [UR8+0xc0], UR4 ;  /* 0x0000c004083f85b2 */ /* 0x001ee20008000100 */
[----:B------:R-:W-:Y:S01]  /*0660*/  SEL R18, RZ, 0x1, !P0 ;  /* 0x00000001ff127807 */ /* 0x000fe20004000000 */
[----:B------:R-:W-:Y:S01]  /*0670*/  @P3 IMAD.MOV.U32 R11, RZ, RZ, RZ ;  /* 0x000000ffff0b3224 */ /* 0x000fe200078e00ff */
[----:B------:R-:W-:Y:S01]  /*0680*/  ISETP.GE.U32.AND P1, PT, R10, 0x2, PT ;  /* 0x000000020a00780c */ /* 0x000fe20003f26070 */
[----:B------:R-:W-:-:S02]  /*0690*/  @!P3 IMAD.MOV.U32 R16, RZ, RZ, R8 ;  /* 0x000000ffff10b224 */ /* 0x000fc400078e0008 */
[----:B------:R-:W-:Y:S01]  /*06a0*/  @P3 IMAD.IADD R17, R17, 0x1, R11 ;  /* 0x0000000111113824 */ /* 0x000fe200078e020b */
[----:B------:R-:W-:Y:S01]  /*06b0*/  SEL R18, R18, 0x2, P1 ;  /* 0x0000000212127807 */ /* 0x000fe20000800000 */
[----:B------:R-:W-:Y:S01]  /*06c0*/  @!P3 IMAD.MOV.U32 R17, RZ, RZ, R9 ;  /* 0x000000ffff11b224 */ /* 0x000fe200078e0009 */
[----:B------:R0:W3:Y:S01]  /*06d0*/  @!UP1 SYNCS.EXCH.64 URZ, [UR8+0xc8], UR4 ;  /* 0x0000c804083f95b2 */ /* 0x0000e20008000100 */
[----:B------:R-:W-:Y:S01]  /*06e0*/  NOP ;  /* 0x0000000000007918 */ /* 0x000fe20000000000 */
[----:B0-----:R-:W-:-:S03]  /*06f0*/  UIMAD.WIDE.U32 UR4, UR6, UR7, URZ ;  /* 0x00000007060472a5 */ /* 0x001fc6000f8e003f */
[----:B------:R-:W-:Y:S02]  /*0700*/  ULDC UR6, c[0x0][0x14] ;  /* 0x0000050000067ab9 */ /* 0x000fe40000000800 */
[----:B------:R-:W-:Y:S02]  /*0710*/  UIMAD.WIDE.U32 UR36, UR4, UR6, URZ ;  /* 0x00000006042472a5 */ /* 0x000fe4000f8e003f */
[----:B------:R-:W-:-:S04]  /*0720*/  UIMAD UR42, UR5, UR6, URZ ;  /* 0x00000006052a72a4 */ /* 0x000fc8000f8e023f */
[----:B------:R-:W-:Y:S01]  /*0730*/  UIADD3 UR42, UR37, UR42, URZ ;  /* 0x0000002a252a7290 */ /* 0x000fe2000fffe03f */
[----:B---34-:R-:W-:Y:S06]  /*0740*/  BAR.SYNC.DEFER_BLOCKING 0x0 ;  /* 0x0000000000007b1d */ /* 0x018fec0000010000 */
[----:B------:R-:W-:Y:S05]  /*0750*/  @!P2 BRA `(.L_x_4) ;  /* 0x000000780060a947 */ /* 0x000fea0003800000 */
[----:B------:R-:W-:-:S13]  /*0760*/  ISETP.GT.U32.AND P0, PT, R10, 0x1, PT ;  /* 0x000000010a00780c */ /* 0x000fda0003f04070 */
[----:B------:R-:W-:Y:S05]  /*0770*/  @P0 EXIT ;  /* 0x000000000000094d */ /* 0x000fea0003800000 */
[----:B------:R-:W-:Y:S01]  /*0780*/  ULDC.64 UR4, c[0x0][0x650] ;  /* 0x0001940000047ab9 */ /* 0x000fe20000000a00 */
[----:B------:R-:W-:Y:S01]  /*0790*/  PRMT R0, RZ, 0x7610, R0 ;  /* 0x00007610ff007816 */ /* 0x000fe20000000000 */
[----:B------:R-:W-:Y:S01]  /*07a0*/  IMAD.MOV.U32 R131, RZ, RZ, -0x1 ;  /* 0xffffffffff837424 */ /* 0x000fe200078e00ff */
[----:B------:R-:W-:Y:S01]  /*07b0*/  ISETP.GE.U32.AND P0, PT, R16, UR4, PT ;  /* 0x0000000410007c0c */ /* 0x000fe2000bf06070 */
[----:B------:R-:W-:Y:S02]  /*07c0*/  IMAD.MOV.U32 R130, RZ, RZ, -0x1 ;  /* 0xffffffffff827424 */ /* 0x000fe400078e00ff */
[----:B------:R-:W-:Y:S01]  /*07d0*/  IMAD.MOV.U32 R19, RZ, RZ, -0x1 ;  /* 0xffffffffff137424 */ /* 0x000fe200078e00ff */
[----:B------:R-:W-:-:S13]  /*07e0*/  ISETP.GE.U32.AND.EX P0, PT, R17, UR5, PT, P0 ;  /* 0x0000000511007c0c */ /* 0x000fda000bf06100 */
[----:B------:R-:W-:Y:S05]  /*07f0*/  @P0 BRA `(.L_x_5) ;  /* 0x0000000400580947 */ /* 0x000fea0003800000 */
[----:B------:R-:W0:Y:S01]  /*0800*/  LDC.64 R20, c[0x0][0x628] ;  /* 0x00018a00ff147b82 */ /* 0x000e220000000a00 */
[----:B------:R-:W-:Y:S02]  /*0810*/  IMAD.MOV.U32 R8, RZ, RZ, R16 ;  /* 0x000000ffff087224 */ /* 0x000fe400078e0010 */
[----:B------:R-:W-:-:S05]  /*0820*/  IMAD.MOV.U32 R9, RZ, RZ, R17 ;  /* 0x000000ffff097224 */ /* 0x000fca00078e0011 */
[----:B------:R-:W1:Y:S08]  /*0830*/  LDC R0, c[0x0][0x630] ;  /* 0x00018c00ff007b82 */ /* 0x000e700000000800 */
[----:B------:R-:W2:Y:S01]  /*0840*/  LDC.64 R22, c[0x0][0x620] ;  /* 0x00018800ff167b82 */ /* 0x000ea20000000a00 */
[----:B0-----:R-:W-:-:S04]  /*0850*/  ISETP.NE.U32.AND P0, PT, R20, RZ, PT ;  /* 0x000000ff1400720c */ /* 0x001fc80003f05070 */
[----:B------:R-:W-:-:S13]  /*0860*/  ISETP.NE.AND.EX P0, PT, R21, RZ, PT, P0 ;  /* 0x000000ff1500720c */ /* 0x000fda0003f05300 */
[----:B-12---:R-:W-:Y:S05]  /*0870*/  @!P0 BRA `(.L_x_6) ;  /* 0x0000000000288947 */ /* 0x006fea0003800000 */
[----:B------:R-:W0:Y:S02]  /*0880*/  LDC R13, c[0x0][0x634] ;  /* 0x00018d00ff0d7b82 */ /* 0x000e240000000800 */
[----:B0-----:R-:W-:-:S05]  /*0890*/  IADD3 R13, P0, R16, R13, RZ ;  /* 0x0000000d100d7210 */ /* 0x001fca0007f1e0ff */
[----:B------:R-:W-:-:S04]  /*08a0*/  IMAD.X R15, RZ, RZ, R17, P0 ;  /* 0x000000ffff0f7224 */ /* 0x000fc800000e0611 */
[----:B------:R-:W-:-:S04]  /*08b0*/  IMAD.WIDE.U32 R8, R15, R20, RZ ;  /* 0x000000140f087225 */ /* 0x000fc800078e00ff */
[----:B------:R-:W-:-:S04]  /*08c0*/  IMAD.WIDE.U32 R10, P0, R13, R21, R8 ;  /* 0x000000150d0a7225 */ /* 0x000fc80007800008 */
[----:B------:R-:W-:-:S04]  /*08d0*/  IMAD.WIDE.U32 R8, R13, R20, RZ ;  /* 0x000000140d087225 */ /* 0x000fc800078e00ff */
[----:B------:R-:W-:Y:S01]  /*08e0*/  IMAD.X R13, RZ, RZ, RZ, P0 ;  /* 0x000000ffff0d7224 */ /* 0x000fe200000e06ff */
[----:B------:R-:W-:Y:S01]  /*08f0*/  IADD3 RZ, P0, R9, R10, RZ ;  /* 0x0000000a09ff7210 */ /* 0x000fe20007f1e0ff */
[----:B------:R-:W-:-:S04]  /*0900*/  IMAD.MOV.U32 R12, RZ, RZ, R11 ;  /* 0x000000ffff0c7224 */ /* 0x000fc800078e000b */
[----:B------:R-:W-:-:S08]  /*0910*/  IMAD.WIDE.U32.X R8, R15, R21, R12, P0 ;  /* 0x000000150f087225 */ /* 0x000fd000000e040c */
.L_x_6:
[-CC-:B------:R-:W-:Y:S01]  /*0920*/  SHF.R.U64 R25, R8, R0.reuse, R9.reuse ;  /* 0x0000000008197219 */ /* 0x180fe20000001209 */
[----:B------:R-:W0:Y:S01]  /*0930*/  LDC R12, c[0x0][0x618] ;  /* 0x00018600ff0c7b82 */ /* 0x000e220000000800 */
[----:B------:R-:W-:Y:S01]  /*0940*/  SHF.R.U32.HI R7, RZ, R0, R9 ;  /* 0x00000000ff077219 */ /* 0x000fe20000011609 */
[----:B------:R-:W-:Y:S01]  /*0950*/  ULDC UR4, c[0x0][0x150] ;  /* 0x0000540000047ab9 */ /* 0x000fe20000000800 */
[----:B------:R-:W-:Y:S02]  /*0960*/  IADD3 R11, P0, RZ, -R25, RZ ;  /* 0x80000019ff0b7210 */ /* 0x000fe40007f1e0ff */
[----:B------:R-:W-:-:S03]  /*0970*/  I2FP.F32.U32 R0, R6 ;  /* 0x0000000600007245 */ /* 0x000fc60000201000 */
[----:B------:R-:W1:Y:S01]  /*0980*/  LDC.64 R30, c[0x0][0x640] ;  /* 0x00019000ff1e7b82 */ /* 0x000e620000000a00 */
[----:B------:R-:W-:Y:S02]  /*0990*/  IMAD.X R13, RZ, RZ, ~R7, P0 ;  /* 0x000000ffff0d7224 */ /* 0x000fe400000e0e07 */
[----:B------:R-:W-:Y:S01]  /*09a0*/  FMUL R0, R0, UR4 ;  /* 0x0000000400007c20 */ /* 0x000fe20008400000 */
[----:B------:R-:W-:Y:S01]  /*09b0*/  IMAD.WIDE.U32 R8, R11, R22, R16 ;  /* 0x000000160b087225 */ /* 0x000fe200078e0010 */
[----:B------:R-:W-:-:S03]  /*09c0*/  ULDC UR4, c[0x0][0x154] ;  /* 0x0000550000047ab9 */ /* 0x000fc60000000800 */
[----:B------:R-:W-:Y:S01]  /*09d0*/  IMAD R10, R13, R22, RZ ;  /* 0x000000160d0a7224 */ /* 0x000fe200078e02ff */
[----:B------:R-:W2:Y:S01]  /*09e0*/  LDC R7, c[0x0][0x144] ;  /* 0x00005100ff077b82 */ /* 0x000ea20000000800 */
[----:B------:R-:W3:Y:S02]  /*09f0*/  F2I.U32.TRUNC.NTZ R0, R0 ;  /* 0x0000000000007305 */ /* 0x000ee4000020f000 */
[----:B------:R-:W-:-:S04]  /*0a00*/  IMAD R11, R11, R23, R10 ;  /* 0x000000170b0b7224 */ /* 0x000fc800078e020a */
[----:B------:R-:W-:Y:S01]  /*0a10*/  IMAD.IADD R9, R9, 0x1, R11 ;  /* 0x0000000109097824 */ /* 0x000fe200078e020b */
[----:B------:R-:W4:Y:S01]  /*0a20*/  LDC R24, c[0x0][0x608] ;  /* 0x00018200ff187b82 */ /* 0x000f220000000800 */
[----:B------:R-:W-:-:S03]  /*0a30*/  IMAD.MOV.U32 R11, RZ, RZ, -0x1 ;  /* 0xffffffffff0b7424 */ /* 0x000fc600078e00ff */
[-CC-:B0-----:R-:W-:Y:S02]  /*0a40*/  SHF.R.U64 R22, R8, R12.reuse, R9.reuse ;  /* 0x0000000c08167219 */ /* 0x181fe40000001209 */
[----:B------:R-:W-:Y:S02]  /*0a50*/  I2FP.F32.U32 R8, R5 ;  /* 0x0000000500087245 */ /* 0x000fe40000201000 */
[----:B------:R-:W0:Y:S01]  /*0a60*/  LDC R28, c[0x0][0x658] ;  /* 0x00019600ff1c7b82 */ /* 0x000e220000000800 */
[----:B-1----:R-:W-:Y:S01]  /*0a70*/  ISETP.NE.U32.AND P0, PT, R30, RZ, PT ;  /* 0x000000ff1e00720c */ /* 0x002fe20003f05070 */
[----:B---3--:R-:W-:Y:S02]  /*0a80*/  IMAD.MOV R10, RZ, RZ, -R0 ;  /* 0x000000ffff0a7224 */ /* 0x008fe400078e0a00 */
[----:B------:R-:W-:Y:S01]  /*0a90*/  FMUL R8, R8, UR4 ;  /* 0x0000000408087c20 */ /* 0x000fe20008400000 */
[----:B------:R-:W-:Y:S02]  /*0aa0*/  SHF.R.U32.HI R9, RZ, R12, R9 ;  /* 0x0000000cff097219 */ /* 0x000fe40000011609 */
[----:B------:R-:W-:Y:S01]  /*0ab0*/  ISETP.NE.AND.EX P0, PT, R31, RZ, PT, P0 ;  /* 0x000000ff1f00720c */ /* 0x000fe20003f05300 */
[----:B------:R1:W3:Y:S01]  /*0ac0*/  F2I.U32.TRUNC.NTZ R15, R8 ;  /* 0x00000008000f7305 */ /* 0x0002e2000020f000 */
[----:B------:R-:W1:Y:S01]  /*0ad0*/  LDC R20, c[0x0][0x148] ;  /* 0x00005200ff147b82 */ /* 0x000e620000000800 */
[----:B--2---:R-:W-:-:S07]  /*0ae0*/  IMAD R0, R7, R10, R6 ;  /* 0x0000000a07007224 */ /* 0x004fce00078e0206 */
[----:B------:R-:W2:Y:S01]  /*0af0*/  LDC R26, c[0x0][0x600] ;  /* 0x00018000ff1a7b82 */ /* 0x000ea20000000800 */
[-CC-:B----4-:R-:W-:Y:S02]  /*0b00*/  SHF.R.U64 R32, R22, R24.reuse, R9.reuse ;  /* 0x0000001816207219 */ /* 0x190fe40000001209 */
[----:B------:R-:W-:Y:S01]  /*0b10*/  SHF.R.U32.HI R7, RZ, R24, R9 ;  /* 0x00000018ff077219 */ /* 0x000fe20000011609 */
[----:B------:R-:W-:-:S04]  /*0b20*/  IMAD.MOV.U32 R9, RZ, RZ, 0x1 ;  /* 0x00000001ff097424 */ /* 0x000fc800078e00ff */
[----:B------:R-:W4:Y:S01]  /*0b30*/  LDC R21, c[0x0][0x648] ;  /* 0x00019200ff157b82 */ /* 0x000f220000000800 */
[-C--:B0-----:R-:W-:Y:S02]  /*0b40*/  SHF.L.U32 R6, R11, R28.reuse, RZ ;  /* 0x0000001c0b067219 */ /* 0x081fe400000006ff */
[--C-:B------:R-:W-:Y:S02]  /*0b50*/  SHF.R.U64 R24, R32, R28, R7.reuse ;  /* 0x0000001c20187219 */ /* 0x100fe40000001207 */
[----:B------:R-:W-:Y:S02]  /*0b60*/  LOP3.LUT R13, RZ, R6, RZ, 0x33, !PT ;  /* 0x00000006ff0d7212 */ /* 0x000fe400078e33ff */
[-C--:B------:R-:W-:Y:S01]  /*0b70*/  SHF.R.U32.HI R7, RZ, R28.reuse, R7 ;  /* 0x0000001cff077219 */ /* 0x080fe20000011607 */
[----:B------:R-:W0:Y:S01]  /*0b80*/  LDC R23, c[0x0][0x638] ;  /* 0x00018e00ff177b82 */ /* 0x000e220000000800 */
[----:B------:R-:W-:Y:S01]  /*0b90*/  SHF.L.U32 R12, R9, R28, RZ ;  /* 0x0000001c090c7219 */ /* 0x000fe200000006ff */
[----:B------:R-:W-:-:S06]  /*0ba0*/  IMAD.MOV.U32 R6, RZ, RZ, R24 ;  /* 0x000000ffff067224 */ /* 0x000fcc00078e0018 */
[----:B------:R-:W0:Y:S01]  /*0bb0*/  LDC R131, c[0x0][0x610] ;  /* 0x00018400ff837b82 */ /* 0x000e220000000800 */
[----:B-1-3--:R-:W-:Y:S05]  /*0bc0*/  @!P0 BRA `(.L_x_7) ;  /* 0x0000000000288947 */ /* 0x00afea0003800000 */
[----:B------:R-:W1:Y:S02]  /*0bd0*/  LDC R11, c[0x0][0x64c] ;  /* 0x00019300ff0b7b82 */ /* 0x000e640000000800 */
[----:B-1----:R-:W-:-:S05]  /*0be0*/  IADD3 R11, P0, R24, R11, RZ ;  /* 0x0000000b180b7210 */ /* 0x002fca0007f1e0ff */
        /* <DEDUP_REMOVED lines=8> */
.L_x_7:
[----:B----4-:R-:W-:Y:S01]  /*0c70*/  SHF.R.U64 R6, R6, R21, R7 ;  /* 0x0000001506067219 */ /* 0x010fe20000001207 */
[----:B--2---:R-:W-:Y:S01]  /*0c80*/  VIADD R7, R26, 0xffffffff ;  /* 0xffffffff1a077836 */ /* 0x004fe20000000000 */
[----:B------:R-:W-:Y:S01]  /*0c90*/  LOP3.LUT R13, R32, R13, RZ, 0xc0, !PT ;  /* 0x0000000d200d7212 */ /* 0x000fe200078ec0ff */
[----:B------:R-:W-:Y:S02]  /*0ca0*/  IMAD.MOV R15, RZ, RZ, -R15 ;  /* 0x000000ffff0f7224 */ /* 0x000fe400078e0a0f */
[----:B------:R-:W-:Y:S02]  /*0cb0*/  IMAD.MOV R8, RZ, RZ, -R6 ;  /* 0x000000ffff087224 */ /* 0x000fe400078e0a06 */
[----:B------:R-:W-:Y:S01]  /*0cc0*/  IMAD R13, R12, R6, R13 ;  /* 0x000000060c0d7224 */ /* 0x000fe200078e020d */
[----:B------:R-:W-:Y:S01]  /*0cd0*/  LOP3.LUT R6, R22, R7, RZ, 0xc0, !PT ;  /* 0x0000000716067212 */ /* 0x000fe200078ec0ff */
[----:B------:R-:W-:Y:S02]  /*0ce0*/  @P3 IMAD R0, R20, R15, R5 ;  /* 0x0000000f14003224 */ /* 0x000fe400078e0205 */
[----:B0-----:R-:W-:-:S02]  /*0cf0*/  IMAD R5, R8, R23, R24 ;  /* 0x0000001708057224 */ /* 0x001fc400078e0218 */
[----:B------:R-:W-:Y:S02]  /*0d00*/  IMAD R131, R13, R131, R0 ;  /* 0x000000830d837224 */ /* 0x000fe400078e0200 */
[----:B------:R-:W-:Y:S02]  /*0d10*/  IMAD R6, R5, R26, R6 ;  /* 0x0000001a05067224 */ /* 0x000fe400078e0206 */
[----:B------:R-:W-:Y:S02]  /*0d20*/  IMAD.MOV.U32 R0, RZ, RZ, 0x1 ;  /* 0x00000001ff007424 */ /* 0x000fe400078e00ff */
[----:B------:R-:W-:Y:S01]  /*0d30*/  IMAD.MOV.U32 R19, RZ, RZ, R25 ;  /* 0x000000ffff137224 */ /* 0x000fe200078e0019 */
[----:B------:R-:W-:Y:S02]  /*0d40*/  SEL R130, R6, R131, !P3 ;  /* 0x0000008306827207 */ /* 0x000fe40005800000 */
[----:B------:R-:W-:-:S07]  /*0d50*/  SEL R131, R131, R6, !P3 ;  /* 0x0000000683837207 */ /* 0x000fce0005800000 */
.L_x_5:
[----:B------:R-:W-:-:S08]  /*0d60*/  NOP ;  /* 0x0000000000007918 */ /* 0x000fd00000000000 */
[----:B------:R-:W0:Y:S02]  /*0d70*/  USETMAXREG.TRY_ALLOC.CTAPOOL UP0, 0xe8 ;  /* 0x000000e8000079c8 */ /* 0x000e240008000600 */
[----:B0-----:R-:W-:-:S13]  /*0d80*/  PLOP3.LUT P0, PT, PT, PT, UP0, 0x80, 0x0 ;  /* 0x000000000000781c */ /* 0x001fda0003f0f008 */
[----:B------:R-:W-:Y:S05]  /*0d90*/  @!P0 BRA `(.L_x_5) ;  /* 0xfffffffc00f08947 */ /* 0x000fea000383ffff */
[----:B------:R-:W-:Y:S01]  /*0da0*/  ULDC.64 UR4, c[0x0][0x598] ;  /* 0x0001660000047ab9 */ /* 0x000fe20000000a00 */
[----:B------:R-:W-:Y:S01]  /*0db0*/  ULDC.64 UR38, c[0x0][0x208] ;  /* 0x0000820000267ab9 */ /* 0x000fe20000000a00 */
[----:B------:R-:W-:-:S04]  /*0dc0*/  ISETP.NE.U32.AND P0, PT, RZ, UR4, PT ;  /* 0x00000004ff007c0c */ /* 0x000fc8000bf05070 */
[----:B------:R-:W-:-:S13]  /*0dd0*/  ISETP.NE.AND.EX P0, PT, RZ, UR5, PT, P0 ;  /* 0x00000005ff007c0c */ /* 0x000fda000bf05300 */
[----:B------:R-:W-:Y:S05]  /*0de0*/  @!P0 BRA `(.L_x_8) ;  /* 0x00000000001c8947 */ /* 0x000fea0003800000 */
[----:B------:R-:W0:Y:S02]  /*0df0*/  LDC.64 R6, c[0x0][0x598] ;  /* 0x00016600ff067b82 */ /* 0x000e240000000a00 */
[----:B0-----:R-:W2:Y:S02]  /*0e00*/  LDG.E.64 R6, desc[UR38][R6.64] ;  /* 0x0000002606067981 */ /* 0x001ea4000c1e1b00 */
[----:B--2---:R-:W-:-:S04]  /*0e10*/  ISETP.NE.U32.AND P0, PT, R6, RZ, PT ;  /* 0x000000ff0600720c */ /* 0x004fc80003f05070 */
[----:B------:R-:W-:-:S13]  /*0e20*/  ISETP.NE.AND.EX P0, PT, R7, RZ, PT, P0 ;  /* 0x000000ff0700720c */ /* 0x000fda0003f05300 */
[----:B------:R-:W-:Y:S05]  /*0e30*/  @!P0 BRA `(.L_x_8) ;  /* 0x0000000000088947 */ /* 0x000fea0003800000 */
[----:B------:R0:W5:Y:S01]  /*0e40*/  LD.E R120, desc[UR38][R6.64] ;  /* 0x0000002606787980 */ /* 0x000162000c101900 */
[----:B------:R-:W-:Y:S05]  /*0e50*/  BRA `(.L_x_9) ;  /* 0x0000000000247947 */ /* 0x000fea0003800000 */
.L_x_8:
[----:B------:R-:W-:Y:S02]  /*0e60*/  ULDC.64 UR4, c[0x0][0x588] ;  /* 0x0001620000047ab9 */ /* 0x000fe40000000a00 */
[----:B------:R-:W-:-:S04]  /*0e70*/  ISETP.NE.U32.AND P0, PT, RZ, UR4, PT ;  /* 0x00000004ff007c0c */ /* 0x000fc8000bf05070 */
[----:B------:R-:W-:-:S13]  /*0e80*/  ISETP.NE.AND.EX P0, PT, RZ, UR5, PT, P0 ;  /* 0x00000005ff007c0c */ /* 0x000fda000bf05300 */
[----:B------:R-:W-:Y:S05]  /*0e90*/  @!P0 BRA `(.L_x_10) ;  /* 0x00000000000c8947 */ /* 0x000fea0003800000 */
[----:B------:R-:W0:Y:S02]  /*0ea0*/  LDC.64 R120, c[0x0][0x588] ;  /* 0x00016200ff787b82 */ /* 0x000e240000000a00 */
[----:B0-----:R1:W5:Y:S01]  /*0eb0*/  LDG.E R120, desc[UR38][R120.64] ;  /* 0x0000002678787981 */ /* 0x001362000c1e1900 */
[----:B------:R-:W-:Y:S05]  /*0ec0*/  BRA `(.L_x_9) ;  /* 0x0000000000087947 */ /* 0x000fea0003800000 */
.L_x_10:
[----:B------:R-:W-:Y:S02]  /*0ed0*/  ULDC UR4, c[0x0][0x580] ;  /* 0x0001600000047ab9 */ /* 0x000fe40000000800 */
[----:B------:R-:W-:-:S07]  /*0ee0*/  IMAD.U32 R120, RZ, RZ, UR4 ;  /* 0x00000004ff787e24 */ /* 0x000fce000f8e00ff */
.L_x_9:
[----:B------:R-:W-:Y:S02]  /*0ef0*/  ULDC.64 UR4, c[0x0][0x5a0] ;  /* 0x0001680000047ab9 */ /* 0x000fe40000000a00 */
[----:B------:R-:W-:-:S04]  /*0f00*/  ISETP.NE.U32.AND P0, PT, RZ, UR4, PT ;  /* 0x00000004ff007c0c */ /* 0x000fc8000bf05070 */
[----:B------:R-:W-:-:S13]  /*0f10*/  ISETP.NE.AND.EX P0, PT, RZ, UR5, PT, P0 ;  /* 0x00000005ff007c0c */ /* 0x000fda000bf05300 */
[----:B------:R-:W-:Y:S05]  /*0f20*/  @!P0 BRA `(.L_x_11) ;  /* 0x00000000001c8947 */ /* 0x000fea0003800000 */
[----:B0-----:R-:W0:Y:S02]  /*0f30*/  LDC.64 R6, c[0x0][0x5a0] ;  /* 0x00016800ff067b82 */ /* 0x001e240000000a00 */
[----:B0-----:R-:W2:Y:S02]  /*0f40*/  LDG.E.64 R6, desc[UR38][R6.64] ;  /* 0x0000002606067981 */ /* 0x001ea4000c1e1b00 */
[----:B--2---:R-:W-:-:S04]  /*0f50*/  ISETP.NE.U32.AND P0, PT, R6, RZ, PT ;  /* 0x000000ff0600720c */ /* 0x004fc80003f05070 */
[----:B------:R-:W-:-:S13]  /*0f60*/  ISETP.NE.AND.EX P0, PT, R7, RZ, PT, P0 ;  /* 0x000000ff0700720c */ /* 0x000fda0003f05300 */
[----:B------:R-:W-:Y:S05]  /*0f70*/  @!P0 BRA `(.L_x_11) ;  /* 0x0000000000088947 */ /* 0x000fea0003800000 */
[----:B-1----:R0:W5:Y:S01]  /*0f80*/  LD.E R121, desc[UR38][R6.64] ;  /* 0x0000002606797980 */ /* 0x002162000c101900 */
[----:B------:R-:W-:Y:S05]  /*0f90*/  BRA `(.L_x_12) ;  /* 0x0000000000247947 */ /* 0x000fea0003800000 */
.L_x_11:
[----:B------:R-:W-:Y:S02]  /*0fa0*/  ULDC.64 UR4, c[0x0][0x590] ;  /* 0x0001640000047ab9 */ /* 0x000fe40000000a00 */
[----:B------:R-:W-:-:S04]  /*0fb0*/  ISETP.NE.U32.AND P0, PT, RZ, UR4, PT ;  /* 0x00000004ff007c0c */ /* 0x000fc8000bf05070 */
[----:B------:R-:W-:-:S13]  /*0fc0*/  ISETP.NE.AND.EX P0, PT, RZ, UR5, PT, P0 ;  /* 0x00000005ff007c0c */ /* 0x000fda000bf05300 */
[----:B------:R-:W-:Y:S05]  /*0fd0*/  @!P0 BRA `(.L_x_13) ;  /* 0x00000000000c8947 */ /* 0x000fea0003800000 */
[----:B0-----:R-:W1:Y:S02]  /*0fe0*/  LDC.64 R6, c[0x0][0x590] ;  /* 0x00016400ff067b82 */ /* 0x001e640000000a00 */
[----:B-1----:R1:W5:Y:S01]  /*0ff0*/  LDG.E R121, desc[UR38][R6.64] ;  /* 0x0000002606797981 */ /* 0x002362000c1e1900 */
[----:B------:R-:W-:Y:S05]  /*1000*/  BRA `(.L_x_12) ;  /* 0x0000000000087947 */ /* 0x000fea0003800000 */
.L_x_13:
[----:B------:R-:W-:Y:S02]  /*1010*/  ULDC UR4, c[0x0][0x584] ;  /* 0x0001610000047ab9 */ /* 0x000fe40000000800 */
[----:B-1----:R-:W-:-:S07]  /*1020*/  IMAD.U32 R121, RZ, RZ, UR4 ;  /* 0x00000004ff797e24 */ /* 0x002fce000f8e00ff */
.L_x_12:
[----:B------:R-:W-:-:S13]  /*1030*/  LOP3.LUT P0, RZ, R0, 0xff, RZ, 0xc0, !PT ;  /* 0x000000ff00ff7812 */ /* 0x000fda000780c0ff */
[----:B------:R-:W-:Y:S05]  /*1040*/  @!P0 EXIT ;  /* 0x000000000000894d */ /* 0x000fea0003800000 */
[----:B------:R-:W2:Y:S01]  /*1050*/  LDC R123, c[0x0][0x658] ;  /* 0x00019600ff7b7b82 */ /* 0x000ea20000000800 */
[----:B------:R-:W-:Y:S01]  /*1060*/  ULDC.64 UR6, c[0x0][0x288] ;  /* 0x0000a20000067ab9 */ /* 0x000fe20000000a00 */
[----:B------:R-:W-:Y:S01]  /*1070*/  LOP3.LUT R14, R14, 0x1, RZ, 0xc0, !PT ;  /* 0x000000010e0e7812 */ /* 0x000fe200078ec0ff */
[----:B------:R-:W-:Y:S01]  /*1080*/  UIADD3 UR4, UR7, 0x1f, URZ ;  /* 0x0000001f07047890 */ /* 0x000fe2000fffe03f */
[----:B------:R-:W-:Y:S01]  /*1090*/  SHF.R.U32.HI R0, RZ, 0x2, R3 ;  /* 0x00000002ff007819 */ /* 0x000fe20000011603 */
[----:B------:R-:W-:Y:S01]  /*10a0*/  IMAD.U32 R5, RZ, RZ, UR6 ;  /* 0x00000006ff057e24 */ /* 0x000fe2000f8e00ff */
[----:B------:R-:W-:Y:S01]  /*10b0*/  SHF.R.U32.HI R4, RZ, 0x1, R4 ;  /* 0x00000001ff047819 */ /* 0x000fe20000011604 */
[----:B------:R-:W-:Y:S01]  /*10c0*/  USHF.R.S32.HI UR5, URZ, 0x1f, UR4 ;  /* 0x0000001f3f057899 */ /* 0x000fe20008011404 */
[----:B01----:R-:W0:Y:S01]  /*10d0*/  LDC.64 R6, c[0x0][0x5c8] ;  /* 0x00017200ff067b82 */ /* 0x003e220000000a00 */
[----:B------:R-:W-:Y:S01]  /*10e0*/  LOP3.LUT R122, R3, 0x3, RZ, 0xc0, !PT ;  /* 0x00000003037a7812 */ /* 0x000fe200078ec0ff */
[----:B------:R-:W-:Y:S01]  /*10f0*/  IMAD.SHL.U32 R9, R14, 0x40, RZ ;  /* 0x000000400e097824 */ /* 0x000fe200078e00ff */
[----:B------:R-:W-:Y:S01]  /*1100*/  LOP3.LUT R0, R0, 0x7, RZ, 0xc0, !PT ;  /* 0x0000000700007812 */ /* 0x000fe200078ec0ff */
[----:B------:R-:W-:Y:S01]  /*1110*/  ULEA.HI UR5, UR5, UR4, URZ, 0x5 ;  /* 0x0000000405057291 */ /* 0x000fe2000f8f283f */
[----:B------:R-:W-:Y:S01]  /*1120*/  LOP3.LUT R23, R4, 0x30, RZ, 0xc0, !PT ;  /* 0x0000003004177812 */ /* 0x000fe200078ec0ff */
[----:B------:R-:W-:Y:S01]  /*1130*/  IMAD R122, R122, -0x2, R5 ;  /* 0xfffffffe7a7a7824 */ /* 0x000fe200078e0205 */
[--C-:B------:R-:W-:Y:S01]  /*1140*/  LOP3.LUT R22, R9, 0x40, R0.reuse, 0xe2, !PT ;  /* 0x0000004009167812 */ /* 0x100fe200078ee200 */
[----:B------:R-:W-:Y:S01]  /*1150*/  USHF.R.S32.HI UR43, URZ, 0x5, UR5 ;  /* 0x000000053f2b7899 */ /* 0x000fe20008011405 */
[----:B------:R-:W-:Y:S01]  /*1160*/  IADD3 R5, RZ, -R23, -R0 ;  /* 0x80000017ff057210 */ /* 0x000fe20007ffe800 */
[----:B------:R-:W-:Y:S01]  /*1170*/  IMAD.MOV.U32 R0, RZ, RZ, -0x1 ;  /* 0xffffffffff007424 */ /* 0x000fe200078e00ff */
[C---:B------:R-:W-:Y:S01]  /*1180*/  LOP3.LUT R127, R3.reuse, 0x80, RZ, 0xc0, !PT ;  /* 0x00000080037f7812 */ /* 0x040fe200078ec0ff */
[----:B------:R-:W-:Y:S01]  /*1190*/  IMAD.MOV.U32 R4, RZ, RZ, 0x1 ;  /* 0x00000001ff047424 */ /* 0x000fe200078e00ff */
[----:B------:R-:W-:Y:S01]  /*11a0*/  UISETP.LT.AND UP0, UPT, UR43, 0x1, UPT ;  /* 0x000000012b00788c */ /* 0x000fe2000bf01270 */
[----:B------:R-:W-:Y:S01]  /*11b0*/  IMAD R5, R14, -0x40, R5 ;  /* 0xffffffc00e057824 */ /* 0x000fe200078e0205 */
[----:B------:R-:W-:Y:S01]  /*11c0*/  ULDC UR4, c[0x0][0x284] ;  /* 0x0000a10000047ab9 */ /* 0x000fe20000000800 */
[----:B--2---:R-:W-:Y:S01]  /*11d0*/  SHF.L.U32 R0, R0, R123, RZ ;  /* 0x0000007b00007219 */ /* 0x004fe200000006ff */
[----:B------:R-:W-:Y:S01]  /*11e0*/  USEL UR44, UR43, 0x1, UP0 ;  /* 0x000000012b2c7887 */ /* 0x000fe20008000000 */
[----:B------:R-:W-:Y:S01]  /*11f0*/  LOP3.LUT R22, R22, R23, RZ, 0xfc, !PT ;  /* 0x0000001716167212 */ /* 0x000fe200078efcff */
[----:B------:R-:W-:Y:S01]  /*1200*/  IMAD.SHL.U32 R126, R3, 0x2, RZ ;  /* 0x00000002037e7824 */ /* 0x000fe200078e00ff */
[----:B------:R-:W-:Y:S01]  /*1210*/  SHF.L.U32 R123, R4, R123, RZ ;  /* 0x0000007b047b7219 */ /* 0x000fe200000006ff */
[----:B------:R-:W-:Y:S01]  /*1220*/  VIADD R129, R5, UR4 ;  /* 0x0000000405817c36 */ /* 0x000fe20008000000 */
[----:B------:R-:W-:Y:S01]  /*1230*/  LOP3.LUT R132, R18, 0x1, RZ, 0xfc, !PT ;  /* 0x0000000112847812 */ /* 0x000fe200078efcff */
[----:B------:R-:W-:Y:S01]  /*1240*/  IMAD.MOV.U32 R23, RZ, RZ, RZ ;  /* 0x000000ffff177224 */ /* 0x000fe200078e00ff */
[C---:B0-----:R-:W-:Y:S01]  /*1250*/  SHF.L.U64.HI R124, R6.reuse, 0x3, R7 ;  /* 0x00000003067c7819 */ /* 0x041fe20000010207 */
[----:B------:R-:W-:Y:S01]  /*1260*/  IMAD.SHL.U32 R125, R6, 0x8, RZ ;  /* 0x00000008067d7824 */ /* 0x000fe200078e00ff */
[----:B------:R-:W-:Y:S01]  /*1270*/  SHF.R.U32.HI R127, RZ, 0x7, R127 ;  /* 0x00000007ff7f7819 */ /* 0x000fe2000001167f */
[----:B------:R-:W-:Y:S01]  /*1280*/  UIADD3 UR44, UR43, -UR44, URZ ;  /* 0x8000002c2b2c7290 */ /* 0x000fe2000fffe03f */
[----:B------:R-:W-:Y:S01]  /*1290*/  LOP3.LUT R128, RZ, R0, RZ, 0x33, !PT ;  /* 0x00000000ff807212 */ /* 0x000fe200078e33ff */
[----:B------:R-:W-:Y:S01]  /*12a0*/  UMOV UR40, URZ ;  /* 0x0000003f00287c82 */ /* 0x000fe20008000000 */
[----:B------:R-:W-:-:S09]  /*12b0*/  UMOV UR41, URZ ;  /* 0x0000003f00297c82 */ /* 0x000fd20008000000 */
.L_x_223:
[----:B------:R-:W0:Y:S01]  /*12c0*/  SHFL.IDX PT, R0, R127, RZ, 0x1f ;  /* 0x00001fff7f007589 */ /* 0x000e2200000e0000 */
[----:B-1----:R-:W1:Y:S01]  /*12d0*/  S2UR UR7, SR_CgaCtaId ;  /* 0x00000000000779c3 */ /* 0x002e620000008800 */
[----:B------:R-:W-:Y:S01]  /*12e0*/  UMOV UR6, 0x400 ;  /* 0x0000040000067882 */ /* 0x000fe20000000000 */
[----:B0-----:R-:W-:Y:S01]  /*12f0*/  R2UR UR4, R0 ;  /* 0x00000000000472ca */ /* 0x001fe200000e0000 */
[----:B-1----:R-:W-:-:S12]  /*1300*/  ULEA UR46, UR7, UR6, 0x18 ;  /* 0x00000006072e7291 */ /* 0x002fd8000f8ec03f */
[----:B------:R-:W-:-:S04]  /*1310*/  ULEA.HI UR5, UR4, UR4, URZ, 0x1 ;  /* 0x0000000404057291 */ /* 0x000fc8000f8f083f */
[----:B------:R-:W-:-:S04]  /*1320*/  ULOP3.LUT UR5, UR5, 0xffffe, URZ, 0xc0, !UPT ;  /* 0x000ffffe05057892 */ /* 0x000fc8000f8ec03f */
[----:B------:R-:W-:-:S03]  /*1330*/  UIADD3 UR5, UR4, -UR5, URZ ;  /* 0x8000000504057290 */ /* 0x000fc6000fffe03f */
[----:B------:R-:W-:Y:S01]  /*1340*/  ULDC UR4, c[0x0][0x28c] ;  /* 0x0000a30000047ab9 */ /* 0x000fe20000000800 */
[----:B------:R-:W-:Y:S01]  /*1350*/  ULEA UR5, UR5, UR46, 0xc ;  /* 0x0000002e05057291 */ /* 0x000fe2000f8e603f */
[----:B------:R-:W-:-:S03]  /*1360*/  ISETP.LT.AND P0, PT, RZ, UR4, PT ;  /* 0x00000004ff007c0c */ /* 0x000fc6000bf01270 */
[----:B------:R-:W-:-:S04]  /*1370*/  UIADD3 UR5, UR5, 0x180, URZ ;  /* 0x0000018005057890 */ /* 0x000fc8000fffe03f */
[----:B------:R-:W-:-:S04]  /*1380*/  USHF.R.U32.HI UR5, URZ, 0x4, UR5 ;  /* 0x000000043f057899 */ /* 0x000fc80008011605 */
[----:B------:R-:W-:-:S04]  /*1390*/  ULOP3.LUT UR5, UR5, 0x3fff, URZ, 0xc0, !UPT ;  /* 0x00003fff05057892 */ /* 0x000fc8000f8ec03f */
[----:B------:R-:W-:Y:S01]  /*13a0*/  ULOP3.LUT UR45, UR5, 0x10000, URZ, 0xfc, !UPT ;  /* 0x00010000052d7892 */ /* 0x000fe2000f8efc3f */
[----:B--234-:R-:W-:Y:S11]  /*13b0*/  @P0 BRA `(.L_x_14) ;  /* 0x0000000000400947 */ /* 0x01cff60003800000 */
[----:B------:R-:W-:Y:S01]  /*13c0*/  MOV R0, 0x0 ;  /* 0x0000000000007802 */ /* 0x000fe20000000f00 */
[----:B------:R-:W-:Y:S01]  /*13d0*/  ULDC.64 UR4, c[0x4][0x68] ;  /* 0x01001a0000047ab9 */ /* 0x000fe20000000a00 */
[----:B------:R-:W-:Y:S01]  /*13e0*/  ULDC.64 UR6, c[0x4][0x8] ;  /* 0x0100020000067ab9 */ /* 0x000fe20000000a00 */
[----:B------:R-:W-:Y:S01]  /*13f0*/  IMAD.U32 R4, RZ, RZ, UR4 ;  /* 0x00000004ff047e24 */ /* 0x000fe2000f8e00ff */
[----:B------:R0:W1:Y:S01]  /*1400*/  LDC.64 R14, c[0x4][R0] ;  /* 0x01000000000e7b82 */ /* 0x0000620000000a00 */
[----:B------:R-:W-:Y:S01]  /*1410*/  IMAD.U32 R5, RZ, RZ, UR5 ;  /* 0x00000005ff057e24 */ /* 0x000fe2000f8e00ff */
[----:B------:R-:W-:Y:S01]  /*1420*/  ULDC.64 UR4, c[0x4][0x70] ;  /* 0x01001c0000047ab9 */ /* 0x000fe20000000a00 */
[----:B------:R-:W-:Y:S02]  /*1430*/  IMAD.U32 R10, RZ, RZ, UR6 ;  /* 0x00000006ff0a7e24 */ /* 0x000fe4000f8e00ff */
[----:B------:R-:W-:Y:S02]  /*1440*/  IMAD.U32 R6, RZ, RZ, UR4 ;  /* 0x00000004ff067e24 */ /* 0x000fe4000f8e00ff */
[----:B------:R-:W-:-:S02]  /*1450*/  IMAD.U32 R7, RZ, RZ, UR5 ;  /* 0x00000005ff077e24 */ /* 0x000fc4000f8e00ff */
[----:B------:R-:W-:Y:S02]  /*1460*/  IMAD.U32 R11, RZ, RZ, UR7 ;  /* 0x00000007ff0b7e24 */ /* 0x000fe4000f8e00ff */
[----:B------:R-:W-:Y:S02]  /*1470*/  IMAD.MOV.U32 R8, RZ, RZ, 0x1e1 ;  /* 0x000001e1ff087424 */ /* 0x000fe400078e00ff */
[----:B------:R-:W-:Y:S02]  /*1480*/  IMAD.MOV.U32 R12, RZ, RZ, 0x1 ;  /* 0x00000001ff0c7424 */ /* 0x000fe400078e00ff */
[----:B0-----:R-:W-:-:S07]  /*1490*/  IMAD.MOV.U32 R13, RZ, RZ, RZ ;  /* 0x000000ffff0d7224 */ /* 0x001fce00078e00ff */
[----:B------:R-:W-:-:S07]  /*14a0*/  LEPC R20, `(.L_x_14) ;  /* 0x000000001014794e */ /* 0x000fce0000000000 */
[----:B-1---5:R-:W-:Y:S05]  /*14b0*/  CALL.ABS.NOINC R14 ;  /* 0x000000000e007343 */ /* 0x022fea0003c00000 */
.L_x_14:
[----:B------:R-:W-:-:S13]  /*14c0*/  ISETP.NE.AND P0, PT, R132, 0x3, PT ;  /* 0x000000038400780c */ /* 0x000fda0003f05270 */
[----:B------:R-:W-:Y:S05]  /*14d0*/  @!P0 BRA `(.L_x_15) ;  /* 0x0000000000048947 */ /* 0x000fea0003800000 */
[----:B------:R-:W-:Y:S01]  /*14e0*/  BPT.TRAP 0x1 ;  /* 0x000000040000795c */ /* 0x000fe20000300000 */
.L_x_15:
[----:B------:R-:W-:Y:S02]  /*14f0*/  IMAD.U32 R3, RZ, RZ, UR41 ;  /* 0x00000029ff037e24 */ /* 0x000fe4000f8e00ff */
[----:B------:R-:W-:-:S03]  /*1500*/  IMAD.U32 R0, RZ, RZ, UR40 ;  /* 0x00000028ff007e24 */ /* 0x000fc6000f8e00ff */
[----:B------:R-:W-:Y:S02]  /*1510*/  LEA R3, R3, UR46, 0x3 ;  /* 0x0000002e03037c11 */ /* 0x000fe4000f8e18ff */
[----:B------:R-:W-:-:S04]  /*1520*/  SHF.L.U32 R0, R0, 0x1f, RZ ;  /* 0x0000001f00007819 */ /* 0x000fc800000006ff */
[----:B------:R0:W1:Y:S01]  /*1530*/  SYNCS.PHASECHK.TRANS64.TRYWAIT P1, [R3+URZ], R0 ;  /* 0x00000000030075a7 */ /* 0x000062000802017f */
[----:B------:R-:W-:Y:S05]  /*1540*/  @!P0 BRA `(.L_x_16) ;  /* 0x0000000000048947 */ /* 0x000fea0003800000 */
[----:B------:R-:W-:Y:S01]  /*1550*/  BPT.TRAP 0x1 ;  /* 0x000000040000795c */ /* 0x000fe20000300000 */
.L_x_16:
[----:B------:R-:W-:-:S05]  /*1560*/  IMAD.U32 R4, RZ, RZ, UR44 ;  /* 0x0000002cff047e24 */ /* 0x000fca000f8e00ff */
[----:B------:R-:W-:Y:S01]  /*1570*/  ISETP.GE.AND P2, PT, R4, 0x1, PT ;  /* 0x000000010400780c */ /* 0x000fe20003f46270 */
[----:B-1----:R-:W-:-:S12]  /*1580*/  @P1 BRA `(.L_x_17) ;  /* 0x0000000000081947 */ /* 0x002fd80003800000 */
[----:B------:R-:W1:Y:S02]  /*1590*/  SYNCS.PHASECHK.TRANS64.TRYWAIT P1, [R3+URZ], R0 ;  /* 0x00000000030075a7 */ /* 0x000e64000802017f */
[----:B-1----:R-:W-:Y:S05]  /*15a0*/  @!P1 BRA `(.L_x_18) ;  /* 0x0000008400389947 */ /* 0x002fea0003800000 */
.L_x_17:
[----:B------:R-:W-:Y:S05]  /*15b0*/  WARPSYNC.ALL ;  /* 0x0000000000007948 */ /* 0x000fea0003800000 */
[----:B------:R-:W-:Y:S01]  /*15c0*/  UIADD3 UR4, UR46, 0x16180, URZ ;  /* 0x000161802e047890 */ /* 0x000fe2000fffe03f */
[----:B------:R-:W-:Y:S01]  /*15d0*/  WARPGROUP.ARRIVE ;  /* 0x00000000000079c5 */ /* 0x000fe20000000000 */
[----:B------:R-:W-:Y:S01]  /*15e0*/  UMOV UR5, 0x80000020 ;  /* 0x8000002000057882 */ /* 0x000fe20000000000 */
[----:B------:R-:W-:Y:S01]  /*15f0*/  UMOV UR7, 0x80000020 ;  /* 0x8000002000077882 */ /* 0x000fe20000000000 */
[----:B------:R-:W-:-:S04]  /*1600*/  USHF.R.U32.HI UR4, URZ, 0x4, UR4 ;  /* 0x000000043f047899 */ /* 0x000fc80008011604 */
[----:B------:R-:W-:-:S04]  /*1610*/  ULOP3.LUT UR4, UR4, 0x3fff, URZ, 0xc0, !UPT ;  /* 0x00003fff04047892 */ /* 0x000fc8000f8ec03f */
[----:B------:R-:W-:Y:S02]  /*1620*/  ULOP3.LUT UR10, UR4, 0x10000, URZ, 0xfc, !UPT ;  /* 0x00010000040a7892 */ /* 0x000fe4000f8efc3f */
[----:B------:R-:W-:Y:S02]  /*1630*/  ULEA UR4, UR41, UR45, 0x9 ;  /* 0x0000002d29047291 */ /* 0x000fe4000f8e483f */
[----:B------:R-:W-:-:S09]  /*1640*/  UIMAD UR6, UR41, 0x300, UR10 ;  /* 0x00000300290678a4 */ /* 0x000fd2000f8e020a */
[----:B------:R-:W-:Y:S01]  /*1650*/  HGMMA.64x192x16.F32.BF16 R24, gdesc[UR4], RZ, !UPT, gsb0 ;  /* 0x02e00000041879f0 */ /* 0x000fe2000c0018ff */
[----:B------:R-:W-:Y:S02]  /*1660*/  UIADD3 UR4, UR4, 0x2, URZ ;  /* 0x0000000204047890 */ /* 0x000fe4000fffe03f */
[----:B------:R-:W-:Y:S01]  /*1670*/  UIADD3 UR6, UR6, 0x2, URZ ;  /* 0x0000000206067890 */ /* 0x000fe2000fffe03f */
[----:B------:R-:W-:Y:S01]  /*1680*/  UMOV UR5, 0x80000020 ;  /* 0x8000002000057882 */ /* 0x000fe20000000000 */
[----:B------:R-:W-:Y:S01]  /*1690*/  UMOV UR7, 0x80000020 ;  /* 0x8000002000077882 */ /* 0x000fe20000000000 */
[----:B------:R-:W-:Y:S02]  /*16a0*/  WARPGROUP.DEPBAR.LE gsb0, 0x0 ;  /* 0x00008000000079c5 */ /* 0x000fe40000010000 */
[----:B------:R-:W-:-:S12]  /*16b0*/  WARPGROUP.ARRIVE ;  /* 0x00000000000079c5 */ /* 0x000fd80000000000 */
[----:B------:R-:W-:Y:S03]  /*16c0*/  HGMMA.64x192x16.F32.BF16 R24, gdesc[UR4], R24, gsb0 ;  /* 0x02e00000041879f0 */ /* 0x000fe60008001818 */
[----:B------:R-:W-:Y:S02]  /*16d0*/  WARPGROUP.DEPBAR.LE gsb0, 0x0 ;  /* 0x00008000000079c5 */ /* 0x000fe40000010000 */
[----:B------:R-:W-:Y:S05]  /*16e0*/  @!P2 BRA `(.L_x_19) ;  /* 0x0000000000dca947 */ /* 0x000fea0003800000 */
[----:B------:R-:W-:Y:S01]  /*16f0*/  UIADD3 UR4, UR41, 0x1, URZ ;  /* 0x0000000129047890 */ /* 0x000fe2000fffe03f */
[----:B01----:R-:W-:Y:S01]  /*1700*/  IMAD.U32 R0, RZ, RZ, UR44 ;  /* 0x0000002cff007e24 */ /* 0x003fe2000f8e00ff */
[----:B------:R-:W-:Y:S02]  /*1710*/  UMOV UR9, UR41 ;  /* 0x0000002900097c82 */ /* 0x000fe40008000000 */
[----:B------:R-:W-:-:S04]  /*1720*/  UISETP.NE.AND UP0, UPT, UR4, 0xb, UPT ;  /* 0x0000000b0400788c */ /* 0x000fc8000bf05270 */
[----:B------:R-:W-:Y:S02]  /*1730*/  USEL UR5, URZ, 0x1, UP0 ;  /* 0x000000013f057887 */ /* 0x000fe40008000000 */
[----:B------:R-:W-:Y:S02]  /*1740*/  USEL UR8, UR4, URZ, UP0 ;  /* 0x0000003f04087287 */ /* 0x000fe40008000000 */
[----:B------:R-:W-:-:S06]  /*1750*/  ULOP3.LUT UR5, UR40, UR5, URZ, 0x3c, !UPT ;  /* 0x0000000528057292 */ /* 0x000fcc000f8e3c3f */
[----:B------:R-:W-:-:S07]  /*1760*/  IMAD.U32 R5, RZ, RZ, UR5 ;  /* 0x00000005ff057e24 */ /* 0x000fce000f8e00ff */
.L_x_26:
[----:B01----:R-:W-:Y:S05]  /*1770*/  @!P0 BRA `(.L_x_20) ;  /* 0x0000000000048947 */ /* 0x003fea0003800000 */
[----:B------:R-:W-:Y:S01]  /*1780*/  BPT.TRAP 0x1 ;  /* 0x000000040000795c */ /* 0x000fe20000300000 */
.L_x_20:
[----:B------:R-:W0:Y:S01]  /*1790*/  S2UR UR5, SR_CgaCtaId ;  /* 0x00000000000579c3 */ /* 0x000e220000008800 */
[----:B------:R-:W-:Y:S01]  /*17a0*/  UMOV UR4, 0x400 ;  /* 0x0000040000047882 */ /* 0x000fe20000000000 */
[----:B------:R-:W-:Y:S01]  /*17b0*/  SHF.L.U32 R3, R5, 0x1f, RZ ;  /* 0x0000001f05037819 */ /* 0x000fe200000006ff */
[----:B0-----:R-:W-:-:S04]  /*17c0*/  ULEA UR11, UR5, UR4, 0x18 ;  /* 0x00000004050b7291 */ /* 0x001fc8000f8ec03f */
[----:B------:R-:W-:-:S09]  /*17d0*/  ULEA UR4, UR8, UR11, 0x3 ;  /* 0x0000000b08047291 */ /* 0x000fd2000f8e183f */
[----:B------:R0:W1:Y:S01]  /*17e0*/  SYNCS.PHASECHK.TRANS64.TRYWAIT P1, [UR4], R3 ;  /* 0x00000003ff0075a7 */ /* 0x0000620008020144 */
[----:B------:R-:W-:Y:S05]  /*17f0*/  @!P0 BRA `(.L_x_21) ;  /* 0x0000000000048947 */ /* 0x000fea0003800000 */
[----:B------:R-:W-:Y:S01]  /*1800*/  BPT.TRAP 0x1 ;  /* 0x000000040000795c */ /* 0x000fe20000300000 */
.L_x_21:
[----:B-1----:R-:W-:Y:S05]  /*1810*/  @P1 BRA `(.L_x_22) ;  /* 0x0000000000081947 */ /* 0x002fea0003800000 */
[----:B------:R-:W1:Y:S02]  /*1820*/  SYNCS.PHASECHK.TRANS64.TRYWAIT P1, [UR4], R3 ;  /* 0x00000003ff0075a7 */ /* 0x000e640008020144 */
[----:B-1----:R-:W-:Y:S05]  /*1830*/  @!P1 BRA `(.L_x_23) ;  /* 0x0000008000a89947 */ /* 0x002fea0003800000 */
.L_x_22:
[----:B------:R-:W-:Y:S01]  /*1840*/  ULEA UR4, UR8, UR45, 0x9 ;  /* 0x0000002d08047291 */ /* 0x000fe2000f8e483f */
[----:B------:R-:W-:Y:S01]  /*1850*/  WARPGROUP.ARRIVE ;  /* 0x00000000000079c5 */ /* 0x000fe20000000000 */
[----:B------:R-:W-:Y:S01]  /*1860*/  UIMAD UR6, UR8, 0x300, UR10 ;  /* 0x00000300080678a4 */ /* 0x000fe2000f8e020a */
[----:B------:R-:W-:Y:S01]  /*1870*/  UMOV UR5, 0x80000020 ;  /* 0x8000002000057882 */ /* 0x000fe20000000000 */
[----:B------:R-:W-:-:S07]  /*1880*/  UMOV UR7, 0x80000020 ;  /* 0x8000002000077882 */ /* 0x000fce0000000000 */
[----:B------:R-:W-:Y:S01]  /*1890*/  HGMMA.64x192x16.F32.BF16 R24, gdesc[UR4], R24, gsb0 ;  /* 0x02e00000041879f0 */ /* 0x000fe20008001818 */
        /* <DEDUP_REMOVED lines=9> */
[----:B------:R-:W-:Y:S01]  /*1930*/  BPT.TRAP 0x1 ;  /* 0x000000040000795c */ /* 0x000fe20000300000 */
.L_x_24:
[----:B------:R-:W-:Y:S01]  /*1940*/  ULEA UR4, UR9, UR11, 0x3 ;  /* 0x0000000b09047291 */ /* 0x000fe2000f8e183f */
[----:B------:R-:W-:-:S03]  /*1950*/  ISETP.GT.U32.AND P1, PT, R18, 0x1, PT ;  /* 0x000000011200780c */ /* 0x000fc60003f24070 */
[----:B------:R-:W-:-:S04]  /*1960*/  UIADD3 UR4, UR4, 0x58, URZ ;  /* 0x0000005804047890 */ /* 0x000fc8000fffe03f */
[----:B------:R-:W-:-:S09]  /*1970*/  UPRMT UR4, URZ, 0x654, UR4 ;  /* 0x000006543f047896 */ /* 0x000fd20008000004 */
[----:B------:R-:W-:Y:S01]  /*1980*/  SYNCS.ARRIVE.TRANS64.RED.A1T0 RZ, [UR4], RZ ;  /* 0x000000ffffff79a7 */ /* 0x000fe20008100404 */
[----:B------:R-:W-:Y:S05]  /*1990*/  @P1 BRA `(.L_x_25) ;  /* 0x0000000000041947 */ /* 0x000fea0003800000 */
[----:B------:R-:W-:Y:S01]  /*19a0*/  BPT.TRAP 0x1 ;  /* 0x000000040000795c */ /* 0x000fe20000300000 */
.L_x_25:
[----:B------:R-:W-:Y:S01]  /*19b0*/  UIADD3 UR8, UR8, 0x1, URZ ;  /* 0x0000000108087890 */ /* 0x000fe2000fffe03f */
[C---:B------:R-:W-:Y:S01]  /*19c0*/  ISETP.GT.AND P1, PT, R0.reuse, 0x1, PT ;  /* 0x000000010000780c */ /* 0x040fe20003f24270 */
[----:B------:R-:W-:Y:S01]  /*19d0*/  UIADD3 UR9, UR9, 0x1, URZ ;  /* 0x0000000109097890 */ /* 0x000fe2000fffe03f */
[----:B------:R-:W-:Y:S01]  /*19e0*/  VIADD R0, R0, 0xffffffff ;  /* 0xffffffff00007836 */ /* 0x000fe20000000000 */
[----:B------:R-:W-:Y:S02]  /*19f0*/  UISETP.NE.AND UP0, UPT, UR8, 0xb, UPT ;  /* 0x0000000b0800788c */ /* 0x000fe4000bf05270 */
[----:B------:R-:W-:Y:S02]  /*1a00*/  UISETP.NE.AND UP1, UPT, UR9, 0xb, UPT ;  /* 0x0000000b0900788c */ /* 0x000fe4000bf25270 */
[----:B------:R-:W-:Y:S02]  /*1a10*/  USEL UR4, URZ, 0x1, UP0 ;  /* 0x000000013f047887 */ /* 0x000fe40008000000 */
[----:B------:R-:W-:-:S02]  /*1a20*/  USEL UR8, UR8, URZ, UP0 ;  /* 0x0000003f08087287 */ /* 0x000fc40008000000 */
[----:B------:R-:W-:Y:S02]  /*1a30*/  USEL UR9, UR9, URZ, UP1 ;  /* 0x0000003f09097287 */ /* 0x000fe40008800000 */
[----:B------:R-:W-:Y:S01]  /*1a40*/  LOP3.LUT R5, R5, UR4, RZ, 0x3c, !PT ;  /* 0x0000000405057c12 */ /* 0x000fe2000f8e3cff */
[----:B------:R-:W-:Y:S09]  /*1a50*/  @P1 BRA `(.L_x_26) ;  /* 0xfffffffc00441947 */ /* 0x000ff2000383ffff */
.L_x_19:
[----:B01----:R-:W0:Y:S02]  /*1a60*/  LDC R0, c[0x0][0x28c] ;  /* 0x0000a300ff007b82 */ /* 0x003e240000000800 */
[----:B0-----:R-:W-:-:S13]  /*1a70*/  ISETP.GE.AND P1, PT, R0, 0x1, PT ;  /* 0x000000010000780c */ /* 0x001fda0003f26270 */
[----:B------:R-:W-:Y:S05]  /*1a80*/  @!P1 BRA `(.L_x_27) ;  /* 0x0000000000409947 */ /* 0x000fea0003800000 */
[----:B------:R-:W-:Y:S05]  /*1a90*/  @!P0 BRA `(.L_x_28) ;  /* 0x0000000000048947 */ /* 0x000fea0003800000 */
[----:B------:R-:W-:Y:S01]  /*1aa0*/  BPT.TRAP 0x1 ;  /* 0x000000040000795c */ /* 0x000fe20000300000 */
.L_x_28:
[----:B------:R-:W0:Y:S01]  /*1ab0*/  S2UR UR7, SR_CgaCtaId ;  /* 0x00000000000779c3 */ /* 0x000e220000008800 */
[----:B------:R-:W-:Y:S01]  /*1ac0*/  UIADD3 UR6, UR44, UR41, URZ ;  /* 0x000000292c067290 */ /* 0x000fe2000fffe03f */
[----:B------:R-:W-:-:S03]  /*1ad0*/  ISETP.GT.U32.AND P0, PT, R18, 0x1, PT ;  /* 0x000000011200780c */ /* 0x000fc60003f04070 */
[----:B------:R-:W-:-:S04]  /*1ae0*/  UIMAD.WIDE.U32 UR4, UR6, -0x45d1745d, URZ ;  /* 0xba2e8ba3060478a5 */ /* 0x000fc8000f8e003f */
[----:B------:R-:W-:-:S03]  /*1af0*/  USHF.R.U32.HI UR4, URZ, 0x3, UR5 ;  /* 0x000000033f047899 */ /* 0x000fc60008011605 */
[----:B------:R-:W-:Y:S01]  /*1b00*/  UMOV UR5, 0x400 ;  /* 0x0000040000057882 */ /* 0x000fe20000000000 */
[----:B------:R-:W-:Y:S02]  /*1b10*/  UIMAD UR6, UR4, -0xb, UR6 ;  /* 0xfffffff5040678a4 */ /* 0x000fe4000f8e0206 */
[----:B0-----:R-:W-:-:S04]  /*1b20*/  ULEA UR5, UR7, UR5, 0x18 ;  /* 0x0000000507057291 */ /* 0x001fc8000f8ec03f */
[----:B------:R-:W-:-:S04]  /*1b30*/  ULEA UR6, UR6, UR5, 0x3 ;  /* 0x0000000506067291 */ /* 0x000fc8000f8e183f */
[----:B------:R-:W-:-:S04]  /*1b40*/  UIADD3 UR6, UR6, 0x58, URZ ;  /* 0x0000005806067890 */ /* 0x000fc8000fffe03f */
[----:B------:R-:W-:-:S09]  /*1b50*/  UPRMT UR6, URZ, 0x654, UR6 ;  /* 0x000006543f067896 */ /* 0x000fd20008000006 */
[----:B------:R-:W-:Y:S01]  /*1b60*/  SYNCS.ARRIVE.TRANS64.RED.A1T0 RZ, [UR6], RZ ;  /* 0x000000ffffff79a7 */ /* 0x000fe20008100406 */
[----:B------:R-:W-:Y:S05]  /*1b70*/  @P0 BRA `(.L_x_27) ;  /* 0x0000000000040947 */ /* 0x000fea0003800000 */
[----:B------:R-:W-:Y:S01]  /*1b80*/  BPT.TRAP 0x1 ;  /* 0x000000040000795c */ /* 0x000fe20000300000 */
.L_x_27:
[----:B------:R-:W-:Y:S01]  /*1b90*/  IMAD R3, R130, 0xc0, RZ ;  /* 0x000000c082037824 */ /* 0x000fe200078e02ff */
[----:B------:R-:W-:Y:S01]  /*1ba0*/  UIADD3 UR41, UR43, UR41, URZ ;  /* 0x000000292b297290 */ /* 0x000fe2000fffe03f */
[----:B------:R-:W-:Y:S01]  /*1bb0*/  SHF.R.S32.HI R13, RZ, 0x1f, R19 ;  /* 0x0000001fff0d7819 */ /* 0x000fe20000011413 */
[----:B------:R-:W-:Y:S01]  /*1bc0*/  ULDC UR7, c[0x0][0x288] ;  /* 0x0000a20000077ab9 */ /* 0x000fe20000000800 */
[----:B------:R-:W-:Y:S01]  /*1bd0*/  IMAD.SHL.U32 R8, R131, 0x80, RZ ;  /* 0x0000008083087824 */ /* 0x000fe200078e00ff */
[C---:B------:R-:W-:Y:S01]  /*1be0*/  LOP3.LUT R10, R3.reuse, 0x6, R126, 0xf8, !PT ;  /* 0x00000006030a7812 */ /* 0x040fe200078ef87e */
[----:B------:R-:W-:Y:S01]  /*1bf0*/  UISETP.GT.U32.AND UP0, UPT, UR41, 0xa, UPT ;  /* 0x0000000a2900788c */ /* 0x000fe2000bf04070 */
[----:B------:R-:W-:Y:S01]  /*1c00*/  ISETP.GE.AND P0, PT, R3, UR7, PT ;  /* 0x0000000703007c0c */ /* 0x000fe2000bf06270 */
[----:B------:R-:W-:Y:S01]  /*1c10*/  ULDC.64 UR4, c[0x0][0x5d0] ;  /* 0x0001740000047ab9 */ /* 0x000fe20000000a00 */
[----:B------:R-:W-:Y:S01]  /*1c20*/  SHF.R.S32.HI R11, RZ, 0x1f, R10 ;  /* 0x0000001fff0b7819 */ /* 0x000fe2000001140a */
[----:B------:R-:W-:Y:S01]  /*1c30*/  ULDC UR10, c[0x0][0x284] ;  /* 0x0000a100000a7ab9 */ /* 0x000fe20000000800 */
[----:B------:R-:W-:Y:S01]  /*1c40*/  IMAD R0, R13, UR4, RZ ;  /* 0x000000040d007c24 */ /* 0x000fe2000f8e02ff */
[----:B------:R-:W-:Y:S01]  /*1c50*/  UISETP.LT.U32.AND UP0, UPT, UR43, 0xb, UP0 ;  /* 0x0000000b2b00788c */ /* 0x000fe20008701070 */
[----:B------:R-:W-:Y:S01]  /*1c60*/  ISETP.GE.OR P0, PT, R8, UR10, P0 ;  /* 0x0000000a08007c0c */ /* 0x000fe20008706670 */
[----:B------:R-:W-:Y:S01]  /*1c70*/  UISETP.GE.U32.AND UP1, UPT, UR43, 0xb, UPT ;  /* 0x0000000b2b00788c */ /* 0x000fe2000bf26070 */
[C---:B------:R-:W-:Y:S01]  /*1c80*/  IMAD R7, R19.reuse, UR5, R0 ;  /* 0x0000000513077c24 */ /* 0x040fe2000f8e0200 */
[----:B------:R-:W-:Y:S01]  /*1c90*/  USEL UR6, URZ, 0x1, !UP0 ;  /* 0x000000013f067887 */ /* 0x000fe2000c000000 */
[----:B------:R-:W-:Y:S01]  /*1ca0*/  IMAD.WIDE.U32 R4, R19, UR4, R10 ;  /* 0x0000000413047c25 */ /* 0x000fe2000f8e000a */
[----:B------:R-:W-:Y:S01]  /*1cb0*/  UIMAD.WIDE.U32 UR4, UR41, -0x45d1745d, URZ ;  /* 0xba2e8ba3290478a5 */ /* 0x000fe2000f8e003f */
[----:B------:R-:W-:-:S02]  /*1cc0*/  ULDC.64 UR8, c[0x0][0x5c8] ;  /* 0x0001720000087ab9 */ /* 0x000fc40000000a00 */
[----:B------:R-:W-:Y:S01]  /*1cd0*/  IMAD.WIDE R130, R131, 0x80, R22 ;  /* 0x0000008083827825 */ /* 0x000fe200078e0216 */
[----:B------:R-:W-:Y:S02]  /*1ce0*/  USHF.R.U32.HI UR4, URZ, 0x3, UR5 ;  /* 0x000000033f047899 */ /* 0x000fe40008011605 */
[----:B------:R-:W-:Y:S01]  /*1cf0*/  ULOP3.LUT UR40, UR40, UR6, URZ, 0x3c, !UPT ;  /* 0x0000000628287292 */ /* 0x000fe2000f8e3c3f */
[----:B------:R-:W-:Y:S01]  /*1d00*/  IMAD R9, R131, UR8, RZ ;  /* 0x0000000883097c24 */ /* 0x000fe2000f8e02ff */
[----:B------:R-:W-:Y:S01]  /*1d10*/  UIMAD UR41, UR4, -0xb, UR41 ;  /* 0xfffffff5042978a4 */ /* 0x000fe2000f8e0229 */
[----:B------:R-:W-:Y:S01]  /*1d20*/  IMAD.IADD R5, R5, 0x1, R7 ;  /* 0x0000000105057824 */ /* 0x000fe200078e0207 */
[----:B------:R-:W-:Y:S01]  /*1d30*/  @UP1 ULOP3.LUT UR40, UR40, 0x1, UR4, 0x78, !UPT ;  /* 0x0000000128281892 */ /* 0x000fe2000f8e7804 */
[C---:B------:R-:W-:Y:S02]  /*1d40*/  IMAD R9, R130.reuse, UR9, R9 ;  /* 0x0000000982097c24 */ /* 0x040fe4000f8e0209 */
[----:B------:R-:W-:-:S04]  /*1d50*/  IMAD.WIDE.U32 R134, R130, UR8, R4 ;  /* 0x0000000882867c25 */ /* 0x000fc8000f8e0004 */
[----:B------:R-:W-:Y:S01]  /*1d60*/  IMAD.MOV.U32 R0, RZ, RZ, -0x1 ;  /* 0xffffffffff007424 */ /* 0x000fe200078e00ff */
[----:B------:R-:W-:Y:S06]  /*1d70*/  @P0 BRA `(.L_x_29) ;  /* 0x0000005c00540947 */ /* 0x000fec0003800000 */
[----:B-----5:R-:W-:Y:S01]  /*1d80*/  FSETP.NEU.AND P0, PT, R121, RZ, PT ;  /* 0x000000ff7900720b */ /* 0x020fe20003f0d000 */
[----:B------:R-:W-:Y:S01]  /*1d90*/  IMAD.IADD R3, R122, 0x1, -R3 ;  /* 0x000000017a037824 */ /* 0x000fe200078e0a03 */
[----:B------:R-:W-:Y:S01]  /*1da0*/  BSSY B0, `(.L_x_29) ;  /* 0x00005d2000007945 */ /* 0x000fe20003800000 */
[----:B------:R-:W-:Y:S02]  /*1db0*/  IMAD.IADD R8, R129, 0x1, -R8 ;  /* 0x0000000181087824 */ /* 0x000fe400078e0a08 */
[----:B------:R-:W-:Y:S01]  /*1dc0*/  IMAD.IADD R143, R135, 0x1, R9 ;  /* 0x00000001878f7824 */ /* 0x000fe200078e0209 */
[----:B------:R-:W-:-:S04]  /*1dd0*/  ISETP.GT.AND P2, PT, R3, RZ, PT ;  /* 0x000000ff0300720c */ /* 0x000fc80003f44270 */
[----:B------:R-:W-:-:S03]  /*1de0*/  ISETP.GT.AND P1, PT, R8, RZ, P2 ;  /* 0x000000ff0800720c */ /* 0x000fc60001724270 */
[----:B------:R-:W-:Y:S10]  /*1df0*/  @!P0 BRA `(.L_x_30) ;  /* 0x0000004000588947 */ /* 0x000ff40003800000 */
[----:B------:R-:W0:Y:S01]  /*1e00*/  LDC.64 R138, c[0x0][0x5b8] ;  /* 0x00016e00ff8a7b82 */ /* 0x000e220000000a00 */
[----:B------:R-:W-:-:S07]  /*1e10*/  ULDC.64 UR4, c[0x0][0x5c0] ;  /* 0x0001700000047ab9 */ /* 0x000fce0000000a00 */
[----:B------:R-:W1:Y:S08]  /*1e20*/  LDC.64 R140, c[0x0][0x5b0] ;  /* 0x00016c00ff8c7b82 */ /* 0x000e700000000a00 */
[----:B------:R-:W2:Y:S01]  /*1e30*/  LDC.64 R14, c[0x0][0x5a8] ;  /* 0x00016a00ff0e7b82 */ /* 0x000ea20000000a00 */
[-C--:B0-----:R-:W-:Y:S02]  /*1e40*/  IMAD R4, R13, R138.reuse, RZ ;  /* 0x0000008a0d047224 */ /* 0x081fe400078e02ff */
[----:B------:R-:W-:-:S04]  /*1e50*/  IMAD.WIDE.U32 R136, R19, R138, R10 ;  /* 0x0000008a13887225 */ /* 0x000fc800078e000a */
[----:B------:R-:W-:Y:S02]  /*1e60*/  IMAD R133, R19, R139, R4 ;  /* 0x0000008b13857224 */ /* 0x000fe400078e0204 */
[-C--:B-1----:R-:W-:Y:S02]  /*1e70*/  IMAD R4, R131, R140.reuse, RZ ;  /* 0x0000008c83047224 */ /* 0x082fe400078e02ff */
[----:B------:R-:W-:Y:S02]  /*1e80*/  IMAD.IADD R13, R137, 0x1, R133 ;  /* 0x00000001890d7824 */ /* 0x000fe400078e0285 */
[----:B------:R-:W-:Y:S02]  /*1e90*/  IMAD.MOV.U32 R12, RZ, RZ, R136 ;  /* 0x000000ffff0c7224 */ /* 0x000fe400078e0088 */
[C---:B------:R-:W-:Y:S02]  /*1ea0*/  IMAD R135, R130.reuse, R141, R4 ;  /* 0x0000008d82877224 */ /* 0x040fe400078e0204 */
[----:B------:R-:W-:-:S04]  /*1eb0*/  IMAD.WIDE.U32 R4, R130, R140, R12 ;  /* 0x0000008c82047225 */ /* 0x000fc800078e000c */
[----:B------:R-:W-:Y:S01]  /*1ec0*/  IMAD.IADD R5, R5, 0x1, R135 ;  /* 0x0000000105057824 */ /* 0x000fe200078e0287 */
[----:B--2---:R-:W-:-:S04]  /*1ed0*/  LEA R6, P0, R4, R14, 0x1 ;  /* 0x0000000e04067211 */ /* 0x004fc800078008ff */
[----:B------:R-:W-:-:S05]  /*1ee0*/  LEA.HI.X R7, R4, R15, R5, 0x1, P0 ;  /* 0x0000000f04077211 */ /* 0x000fca00000f0c05 */
[----:B------:R0:W2:Y:S01]  /*1ef0*/  @P1 LDG.E.LTC128B.U16 R9, desc[UR38][R6.64] ;  /* 0x0000002606091981 */ /* 0x0000a2000c1e1520 */
[----:B------:R-:W-:Y:S01]  /*1f00*/  IMAD.WIDE.U32 R20, R130, R140, R10 ;  /* 0x0000008c82147225 */ /* 0x000fe200078e000a */
[----:B------:R-:W-:Y:S03]  /*1f10*/  BSSY B1, `(.L_x_31) ;  /* 0x0000013000017945 */ /* 0x000fe60003800000 */
[----:B------:R-:W-:Y:S02]  /*1f20*/  IMAD.IADD R21, R135, 0x1, R21 ;  /* 0x0000000187157824 */ /* 0x000fe400078e0215 */
[----:B------:R-:W-:-:S04]  /*1f30*/  IMAD.WIDE.U32 R20, R19, R138, R20 ;  /* 0x0000008a13147225 */ /* 0x000fc800078e0014 */
[----:B0-----:R-:W-:Y:S01]  /*1f40*/  IMAD.IADD R7, R133, 0x1, R21 ;  /* 0x0000000185077824 */ /* 0x001fe200078e0215 */
[----:B------:R-:W-:Y:S02]  /*1f50*/  LEA R6, P4, R20, R14, 0x1 ;  /* 0x0000000e14067211 */ /* 0x000fe400078808ff */
[----:B------:R-:W-:Y:S02]  /*1f60*/  SHF.L.U64.HI R21, R140, 0x3, R141 ;  /* 0x000000038c157819 */ /* 0x000fe4000001028d */
[----:B------:R-:W-:Y:S01]  /*1f70*/  LEA.HI.X R7, R20, R15, R7, 0x1, P4 ;  /* 0x0000000f14077211 */ /* 0x000fe200020f0c07 */
[----:B------:R-:W-:Y:S02]  /*1f80*/  IMAD.SHL.U32 R20, R140, 0x8, RZ ;  /* 0x000000088c147824 */ /* 0x000fe400078e00ff */
[----:B--2---:R-:W-:-:S04]  /*1f90*/  IMAD.U32 R4, R9, 0x10000, RZ ;  /* 0x0001000009047824 */ /* 0x004fc800078e00ff */
[----:B------:R-:W-:Y:S01]  /*1fa0*/  FMUL R5, R4, R121 ;  /* 0x0000007904057220 */ /* 0x000fe20000400000 */
[----:B------:R-:W-:-:S03]  /*1fb0*/  LEA R4, P0, R134, UR4, 0x1 ;  /* 0x0000000486047c11 */ /* 0x000fc6000f8008ff */
[----:B------:R-:W-:Y:S01]  /*1fc0*/  FFMA R24, R24, R120, R5 ;  /* 0x0000007818187223 */ /* 0x000fe20000000005 */
[----:B------:R-:W-:Y:S02]  /*1fd0*/  LEA.HI.X R5, R134, UR5, R143, 0x1, P0 ;  /* 0x0000000586057c11 */ /* 0x000fe400080f0c8f */
[----:B------:R-:W-:Y:S02]  /*1fe0*/  ISETP.GT.AND P0, PT, R3, 0x1, PT ;  /* 0x000000010300780c */ /* 0x000fe40003f04270 */
[----:B------:R-:W-:Y:S02]  /*1ff0*/  F2FP.BF16.F32.PACK_AB R24, RZ, R24 ;  /* 0x00000018ff18723e */ /* 0x000fe400000010ff */
[----:B------:R-:W-:-:S03]  /*2000*/  ISETP.GT.AND P3, PT, R8, RZ, P0 ;  /* 0x000000ff0800720c */ /* 0x000fc60000764270 */
[----:B------:R0:W-:Y:S10]  /*2010*/  @P1 STG.E.U16 desc[UR38][R4.64], R24 ;  /* 0x0000001804001986 */ /* 0x0001f4000c101526 */
[----:B------:R-:W-:Y:S05]  /*2020*/  @!P3 BRA `(.L_x_32) ;  /* 0x000000000004b947 */ /* 0x000fea0003800000 */
[----:B------:R1:W5:Y:S02]  /*2030*/  LDG.E.LTC128B.U16 R9, desc[UR38][R6.64+0x2] ;  /* 0x0000022606097981 */ /* 0x000364000c1e1520 */
.L_x_32:
[----:B------:R-:W-:Y:S05]  /*2040*/  BSYNC B1 ;  /* 0x0000000000017941 */ /* 0x000fea0003800000 */
.L_x_31:
[----:B-----5:R-:W-:Y:S01]  /*2050*/  IMAD.U32 R12, R9, 0x10000, RZ ;  /* 0x00010000090c7824 */ /* 0x020fe200078e00ff */
[----:B------:R-:W-:Y:S01]  /*2060*/  ISETP.GT.AND P2, PT, R8, 0x8, P2 ;  /* 0x000000080800780c */ /* 0x000fe20001744270 */
[----:B------:R-:W-:-:S04]  /*2070*/  IMAD.WIDE.U32 R130, R130, R140, R20 ;  /* 0x0000008c82827225 */ /* 0x000fc800078e0014 */
[----:B------:R-:W-:Y:S01]  /*2080*/  FMUL R12, R12, R121 ;  /* 0x000000790c0c7220 */ /* 0x000fe20000400000 */
[--C-:B------:R-:W-:Y:S01]  /*2090*/  IMAD.IADD R135, R135, 0x1, R131.reuse ;  /* 0x0000000187877824 */ /* 0x100fe200078e0283 */
[----:B------:R-:W-:Y:S02]  /*20a0*/  IADD3 R136, P1, R136, R130, RZ ;  /* 0x0000008288887210 */ /* 0x000fe40007f3e0ff */
[----:B------:R-:W-:Y:S01]  /*20b0*/  FFMA R12, R25, R120, R12 ;  /* 0x00000078190c7223 */ /* 0x000fe2000000000c */
[----:B------:R-:W-:Y:S02]  /*20c0*/  PRMT R131, R9, 0x7610, R131 ;  /* 0x0000761009837816 */ /* 0x000fe40000000083 */
[----:B------:R-:W-:Y:S02]  /*20d0*/  IMAD.X R13, R135, 0x1, R13, P1 ;  /* 0x00000001870d7824 */ /* 0x000fe400008e060d */
[----:B------:R-:W-:Y:S02]  /*20e0*/  F2FP.BF16.F32.PACK_AB R12, RZ, R12 ;  /* 0x0000000cff0c723e */ /* 0x000fe400000010ff */
[----:B------:R-:W-:-:S02]  /*20f0*/  LEA R20, P1, R136, R14, 0x1 ;  /* 0x0000000e88147211 */ /* 0x000fc400078208ff */
[----:B------:R-:W-:Y:S02]  /*2100*/  PRMT R25, R12, 0x7610, R25 ;  /* 0x000076100c197816 */ /* 0x000fe40000000019 */
[----:B------:R-:W-:-:S03]  /*2110*/  LEA.HI.X R21, R136, R15, R13, 0x1, P1 ;  /* 0x0000000f88157211 */ /* 0x000fc600008f0c0d */
[----:B------:R2:W-:Y:S04]  /*2120*/  @P3 STG.E.U16 desc[UR38][R4.64+0x2], R25 ;  /* 0x0000021904003986 */ /* 0x0005e8000c101526 */
[----:B------:R-:W3:Y:S01]  /*2130*/  @P2 LDG.E.LTC128B.U16 R131, desc[UR38][R20.64] ;  /* 0x0000002614832981 */ /* 0x000ee2000c1e1520 */
[----:B0-----:R-:W-:Y:S01]  /*2140*/  IADD3 R24, P1, R10, R130, RZ ;  /* 0x000000820a187210 */ /* 0x001fe20007f3e0ff */
[----:B------:R-:W-:Y:S01]  /*2150*/  BSSY B1, `(.L_x_33) ;  /* 0x0000011000017945 */ /* 0x000fe20003800000 */
[----:B------:R-:W-:Y:S02]  /*2160*/  SHF.L.U64.HI R13, R125, 0x1, R124 ;  /* 0x000000017d0d7819 */ /* 0x000fe4000001027c */
[----:B------:R-:W-:Y:S01]  /*2170*/  ISETP.GT.AND P0, PT, R8, 0x8, P0 ;  /* 0x000000080800780c */ /* 0x000fe20000704270 */
[----:B--2---:R-:W-:Y:S01]  /*2180*/  IMAD.X R25, R11, 0x1, R135, P1 ;  /* 0x000000010b197824 */ /* 0x004fe200008e0687 */
[----:B------:R-:W-:Y:S01]  /*2190*/  LEA R12, P1, R125, R4, 0x1 ;  /* 0x000000047d0c7211 */ /* 0x000fe200078208ff */
[----:B------:R-:W-:-:S04]  /*21a0*/  IMAD.WIDE.U32 R24, R19, R138, R24 ;  /* 0x0000008a13187225 */ /* 0x000fc800078e0018 */
[----:B------:R-:W-:Y:S02]  /*21b0*/  IMAD.X R13, R13, 0x1, R5, P1 ;  /* 0x000000010d0d7824 */ /* 0x000fe400008e0605 */
[----:B------:R-:W-:Y:S02]  /*21c0*/  IMAD.IADD R11, R133, 0x1, R25 ;  /* 0x00000001850b7824 */ /* 0x000fe400078e0219 */
[----:B---3--:R-:W-:-:S04]  /*21d0*/  IMAD.U32 R10, R131, 0x10000, RZ ;  /* 0x00010000830a7824 */ /* 0x008fc800078e00ff */
[----:B------:R-:W-:Y:S01]  /*21e0*/  FMUL R9, R10, R121 ;  /* 0x000000790a097220 */ /* 0x000fe20000400000 */
[----:B------:R-:W-:-:S03]  /*21f0*/  LEA R10, P3, R24, R14, 0x1 ;  /* 0x0000000e180a7211 */ /* 0x000fc600078608ff */
[----:B------:R-:W-:Y:S01]  /*2200*/  FFMA R9, R26, R120, R9 ;  /* 0x000000781a097223 */ /* 0x000fe20000000009 */
[----:B------:R-:W-:-:S04]  /*2210*/  LEA.HI.X R11, R24, R15, R11, 0x1, P3 ;  /* 0x0000000f180b7211 */ /* 0x000fc800018f0c0b */
[----:B------:R-:W-:-:S05]  /*2220*/  F2FP.BF16.F32.PACK_AB R9, RZ, R9 ;  /* 0x00000009ff09723e */ /* 0x000fca00000010ff */
[----:B------:R0:W-:Y:S01]  /*2230*/  @P2 STG.E.U16 desc[UR38][R12.64], R9 ;  /* 0x000000090c002986 */ /* 0x0001e2000c101526 */
[----:B------:R-:W-:Y:S05]  /*2240*/  @!P0 BRA `(.L_x_34) ;  /* 0x0000000000048947 */ /* 0x000fea0003800000 */
[----:B------:R2:W5:Y:S02]  /*2250*/  LDG.E.LTC128B.U16 R131, desc[UR38][R10.64+0x2] ;  /* 0x000002260a837981 */ /* 0x000564000c1e1520 */
.L_x_34:
[----:B------:R-:W-:Y:S05]  /*2260*/  BSYNC B1 ;  /* 0x0000000000017941 */ /* 0x000fea0003800000 */
.L_x_33:
[----:B-----5:R-:W-:Y:S01]  /*2270*/  IMAD.U32 R14, R131, 0x10000, RZ ;  /* 0x00010000830e7824 */ /* 0x020fe200078e00ff */
[----:B------:R-:W-:Y:S01]  /*2280*/  ISETP.GT.AND P1, PT, R3, 0x8, PT ;  /* 0x000000080300780c */ /* 0x000fe20003f24270 */
[----:B------:R-:W-:Y:S02]  /*2290*/  BSSY B1, `(.L_x_35) ;  /* 0x0000008000017945 */ /* 0x000fe40003800000 */
[----:B------:R-:W-:Y:S01]  /*22a0*/  FMUL R14, R14, R121 ;  /* 0x000000790e0e7220 */ /* 0x000fe20000400000 */
[----:B------:R-:W-:-:S03]  /*22b0*/  ISETP.GT.AND P2, PT, R8, RZ, P1 ;  /* 0x000000ff0800720c */ /* 0x000fc60000f44270 */
[----:B------:R-:W-:-:S05]  /*22c0*/  FFMA R14, R27, R120, R14 ;  /* 0x000000781b0e7223 */ /* 0x000fca000000000e */
[----:B------:R-:W-:-:S05]  /*22d0*/  F2FP.BF16.F32.PACK_AB R14, RZ, R14 ;  /* 0x0000000eff0e723e */ /* 0x000fca00000010ff */
[----:B------:R3:W-:Y:S01]  /*22e0*/  @P0 STG.E.U16 desc[UR38][R12.64+0x2], R14 ;  /* 0x0000020e0c000986 */ /* 0x0007e2000c101526 */
[----:B------:R-:W-:Y:S05]  /*22f0*/  @!P2 BRA `(.L_x_36) ;  /* 0x000000000004a947 */ /* 0x000fea0003800000 */
[----:B------:R4:W5:Y:S02]  /*2300*/  LDG.E.LTC128B.U16 R131, desc[UR38][R6.64+0x10] ;  /* 0x0000102606837981 */ /* 0x000964000c1e1520 */
.L_x_36:
[----:B------:R-:W-:Y:S05]  /*2310*/  BSYNC B1 ;  /* 0x0000000000017941 */ /* 0x000fea0003800000 */
.L_x_35:
[----:B---3-5:R-:W-:Y:S01]  /*2320*/  IMAD.U32 R14, R131, 0x10000, RZ ;  /* 0x00010000830e7824 */ /* 0x028fe200078e00ff */
[----:B------:R-:W-:Y:S01]  /*2330*/  ISETP.GT.AND P0, PT, R3, 0x9, PT ;  /* 0x000000090300780c */ /* 0x000fe20003f04270 */
[----:B------:R-:W-:Y:S02]  /*2340*/  BSSY B1, `(.L_x_37) ;  /* 0x0000008000017945 */ /* 0x000fe40003800000 */
[----:B0-----:R-:W-:Y:S01]  /*2350*/  FMUL R9, R14, R121 ;  /* 0x000000790e097220 */ /* 0x001fe20000400000 */
[----:B------:R-:W-:-:S03]  /*2360*/  ISETP.GT.AND P3, PT, R8, RZ, P0 ;  /* 0x000000ff0800720c */ /* 0x000fc60000764270 */
[----:B------:R-:W-:-:S05]  /*2370*/  FFMA R9, R28, R120, R9 ;  /* 0x000000781c097223 */ /* 0x000fca0000000009 */
[----:B------:R-:W-:-:S05]  /*2380*/  F2FP.BF16.F32.PACK_AB R9, RZ, R9 ;  /* 0x00000009ff09723e */ /* 0x000fca00000010ff */
[----:B------:R0:W-:Y:S01]  /*2390*/  @P2 STG.E.U16 desc[UR38][R4.64+0x10], R9 ;  /* 0x0000100904002986 */ /* 0x0001e2000c101526 */
[----:B------:R-:W-:Y:S05]  /*23a0*/  @!P3 BRA `(.L_x_38) ;  /* 0x000000000004b947 */ /* 0x000fea0003800000 */
[----:B------:R3:W5:Y:S02]  /*23b0*/  LDG.E.LTC128B.U16 R131, desc[UR38][R6.64+0x12] ;  /* 0x0000122606837981 */ /* 0x000764000c1e1520 */
.L_x_38:
[----:B------:R-:W-:Y:S05]  /*23c0*/  BSYNC B1 ;  /* 0x0000000000017941 */ /* 0x000fea0003800000 */
.L_x_37:
[----:B-----5:R-:W-:Y:S01]  /*23d0*/  IMAD.U32 R14, R131, 0x10000, RZ ;  /* 0x00010000830e7824 */ /* 0x020fe200078e00ff */
[----:B------:R-:W-:Y:S01]  /*23e0*/  ISETP.GT.AND P1, PT, R8, 0x8, P1 ;  /* 0x000000080800780c */ /* 0x000fe20000f24270 */
[----:B------:R-:W-:Y:S02]  /*23f0*/  BSSY B1, `(.L_x_39) ;  /* 0x0000007000017945 */ /* 0x000fe40003800000 */
[----:B------:R-:W-:-:S04]  /*2400*/  FMUL R14, R14, R121 ;  /* 0x000000790e0e7220 */ /* 0x000fc80000400000 */
[----:B------:R-:W-:-:S05]  /*2410*/  FFMA R14, R29, R120, R14 ;  /* 0x000000781d0e7223 */ /* 0x000fca000000000e */
[----:B------:R-:W-:-:S05]  /*2420*/  F2FP.BF16.F32.PACK_AB R14, RZ, R14 ;  /* 0x0000000eff0e723e */ /* 0x000fca00000010ff */
[----:B------:R0:W-:Y:S01]  /*2430*/  @P3 STG.E.U16 desc[UR38][R4.64+0x12], R14 ;  /* 0x0000120e04003986 */ /* 0x0001e2000c101526 */
[----:B------:R-:W-:Y:S05]  /*2440*/  @!P1 BRA `(.L_x_40) ;  /* 0x0000000000049947 */ /* 0x000fea0003800000 */
[----:B------:R0:W5:Y:S02]  /*2450*/  LDG.E.LTC128B.U16 R131, desc[UR38][R10.64+0x10] ;  /* 0x000010260a837981 */ /* 0x000164000c1e1520 */
.L_x_40:
[----:B------:R-:W-:Y:S05]  /*2460*/  BSYNC B1 ;  /* 0x0000000000017941 */ /* 0x000fea0003800000 */
.L_x_39:
[----:B0----5:R-:W-:Y:S01]  /*2470*/  IMAD.U32 R14, R131, 0x10000, RZ ;  /* 0x00010000830e7824 */ /* 0x021fe200078e00ff */
        /* <DEDUP_REMOVED lines=8> */
.L_x_42:
[----:B------:R-:W-:Y:S05]  /*2500*/  BSYNC B1 ;  /* 0x0000000000017941 */ /* 0x000fea0003800000 */
.L_x_41:
        /* <DEDUP_REMOVED lines=10> */
.L_x_44:
[----:B------:R-:W-:Y:S05]  /*25b0*/  BSYNC B1 ;  /* 0x0000000000017941 */ /* 0x000fea0003800000 */
.L_x_43:
[----:B0----5:R-:W-:Y:S01]  /*25c0*/  IMAD.U32 R14, R131, 0x10000, RZ ;  /* 0x00010000830e7824 */ /* 0x021fe200078e00ff */
        /* <DEDUP_REMOVED lines=9> */
.L_x_46:
[----:B------:R-:W-:Y:S05]  /*2660*/  BSYNC B1 ;  /* 0x0000000000017941 */ /* 0x000fea0003800000 */
.L_x_45:
        /* <DEDUP_REMOVED lines=9> */
.L_x_48:
[----:B------:R-:W-:Y:S05]  /*2700*/  BSYNC B1 ;  /* 0x0000000000017941 */ /* 0x000fea0003800000 */
.L_x_47:
        /* <DEDUP_REMOVED lines=9> */
.L_x_50:
[----:B------:R-:W-:Y:S05]  /*27a0*/  BSYNC B1 ;  /* 0x0000000000017941 */ /* 0x000fea0003800000 */
.L_x_49:
        /* <DEDUP_REMOVED lines=10> */
.L_x_52:
[----:B------:R-:W-:Y:S05]  /*2850*/  BSYNC B1 ;  /* 0x0000000000017941 */ /* 0x000fea0003800000 */
.L_x_51:
        /* <DEDUP_REMOVED lines=10> */
.L_x_54:
[----:B------:R-:W-:Y:S05]  /*2900*/  BSYNC B1 ;  /* 0x0000000000017941 */ /* 0x000fea0003800000 */
.L_x_53:
        /* <DEDUP_REMOVED lines=9> */
.L_x_56:
[----:B------:R-:W-:Y:S05]  /*29a0*/  BSYNC B1 ;  /* 0x0000000000017941 */ /* 0x000fea0003800000 */
.L_x_55:
        /* <DEDUP_REMOVED lines=9> */
.L_x_58:
[----:B------:R-:W-:Y:S05]  /*2a40*/  BSYNC B1 ;  /* 0x0000000000017941 */ /* 0x000fea0003800000 */
.L_x_57:
        /* <DEDUP_REMOVED lines=10> */
.L_x_60:
[----:B------:R-:W-:Y:S05]  /*2af0*/  BSYNC B1 ;  /* 0x0000000000017941 */ /* 0x000fea0003800000 */
.L_x_59:
        /* <DEDUP_REMOVED lines=10> */
.L_x_62:
[----:B------:R-:W-:Y:S05]  /*2ba0*/  BSYNC B1 ;  /* 0x0000000000017941 */ /* 0x000fea0003800000 */
.L_x_61:
        /* <DEDUP_REMOVED lines=9> */
.L_x_64:
[----:B------:R-:W-:Y:S05]  /*2c40*/  BSYNC B1 ;  /* 0x0000000000017941 */ /* 0x000fea0003800000 */
.L_x_63:
        /* <DEDUP_REMOVED lines=9> */
.L_x_66:
[----:B------:R-:W-:Y:S05]  /*2ce0*/  BSYNC B1 ;  /* 0x0000000000017941 */ /* 0x000fea0003800000 */
.L_x_65:
        /* <DEDUP_REMOVED lines=10> */
.L_x_68:
[----:B------:R-:W-:Y:S05]  /*2d90*/  BSYNC B1 ;  /* 0x0000000000017941 */ /* 0x000fea0003800000 */
.L_x_67:
        /* <DEDUP_REMOVED lines=10> */
.L_x_70:
[----:B------:R-:W-:Y:S05]  /*2e40*/  BSYNC B1 ;  /* 0x0000000000017941 */ /* 0x000fea0003800000 */
.L_x_69:
        /* <DEDUP_REMOVED lines=9> */
.L_x_72:
[----:B------:R-:W-:Y:S05]  /*2ee0*/  BSYNC B1 ;  /* 0x0000000000017941 */ /* 0x000fea0003800000 */
.L_x_71:
        /* <DEDUP_REMOVED lines=9> */
.L_x_74:
[----:B------:R-:W-:Y:S05]  /*2f80*/  BSYNC B1 ;  /* 0x0000000000017941 */ /* 0x000fea0003800000 */
.L_x_73:
        /* <DEDUP_REMOVED lines=10> */
.L_x_76:
[----:B------:R-:W-:Y:S05]  /*3030*/  BSYNC B1 ;  /* 0x0000000000017941 */ /* 0x000fea0003800000 */
.L_x_75:
        /* <DEDUP_REMOVED lines=10> */
.L_x_78:
[----:B------:R-:W-:Y:S05]  /*30e0*/  BSYNC B1 ;  /* 0x0000000000017941 */ /* 0x000fea0003800000 */
.L_x_77:
        /* <DEDUP_REMOVED lines=9> */
.L_x_80:
[----:B------:R-:W-:Y:S05]  /*3180*/  BSYNC B1 ;  /* 0x0000000000017941 */ /* 0x000fea0003800000 */
.L_x_79:
        /* <DEDUP_REMOVED lines=9> */
.L_x_82:
[----:B------:R-:W-:Y:S05]  /*3220*/  BSYNC B1 ;  /* 0x0000000000017941 */ /* 0x000fea0003800000 */
.L_x_81:
        /* <DEDUP_REMOVED lines=10> */
.L_x_84:
[----:B------:R-:W-:Y:S05]  /*32d0*/  BSYNC B1 ;  /* 0x0000000000017941 */ /* 0x000fea0003800000 */
.L_x_83:
        /* <DEDUP_REMOVED lines=10> */
.L_x_86:
[----:B------:R-:W-:Y:S05]  /*3380*/  BSYNC B1 ;  /* 0x0000000000017941 */ /* 0x000fea0003800000 */
.L_x_85:
        /* <DEDUP_REMOVED lines=9> */
.L_x_88:
[----:B------:R-:W-:Y:S05]  /*3420*/  BSYNC B1 ;  /* 0x0000000000017941 */ /* 0x000fea0003800000 */
.L_x_87:
        /* <DEDUP_REMOVED lines=9> */
.L_x_90:
[----:B------:R-:W-:Y:S05]  /*34c0*/  BSYNC B1 ;  /* 0x0000000000017941 */ /* 0x000fea0003800000 */
.L_x_89:
        /* <DEDUP_REMOVED lines=10> */
.L_x_92:
[----:B------:R-:W-:Y:S05]  /*3570*/  BSYNC B1 ;  /* 0x0000000000017941 */ /* 0x000fea0003800000 */
.L_x_91:
        /* <DEDUP_REMOVED lines=10> */
.L_x_94:
[----:B------:R-:W-:Y:S05]  /*3620*/  BSYNC B1 ;  /* 0x0000000000017941 */ /* 0x000fea0003800000 */
.L_x_93:
        /* <DEDUP_REMOVED lines=9> */
.L_x_96:
[----:B------:R-:W-:Y:S05]  /*36c0*/  BSYNC B1 ;  /* 0x0000000000017941 */ /* 0x000fea0003800000 */
.L_x_95:
        /* <DEDUP_REMOVED lines=9> */
.L_x_98:
[----:B------:R-:W-:Y:S05]  /*3760*/  BSYNC B1 ;  /* 0x0000000000017941 */ /* 0x000fea0003800000 */
.L_x_97:
        /* <DEDUP_REMOVED lines=10> */
.L_x_100:
[----:B------:R-:W-:Y:S05]  /*3810*/  BSYNC B1 ;  /* 0x0000000000017941 */ /* 0x000fea0003800000 */
.L_x_99:
        /* <DEDUP_REMOVED lines=10> */
.L_x_102:
[----:B------:R-:W-:Y:S05]  /*38c0*/  BSYNC B1 ;  /* 0x0000000000017941 */ /* 0x000fea0003800000 */
.L_x_101:
        /* <DEDUP_REMOVED lines=9> */
.L_x_104:
[----:B------:R-:W-:Y:S05]  /*3960*/  BSYNC B1 ;  /* 0x0000000000017941 */ /* 0x000fea0003800000 */
.L_x_103:
        /* <DEDUP_REMOVED lines=9> */
.L_x_106:
[----:B------:R-:W-:Y:S05]  /*3a00*/  BSYNC B1 ;  /* 0x0000000000017941 */ /* 0x000fea0003800000 */
.L_x_105:
        /* <DEDUP_REMOVED lines=10> */
.L_x_108:
[----:B------:R-:W-:Y:S05]  /*3ab0*/  BSYNC B1 ;  /* 0x0000000000017941 */ /* 0x000fea0003800000 */
.L_x_107:
        /* <DEDUP_REMOVED lines=10> */
.L_x_110:
[----:B------:R-:W-:Y:S05]  /*3b60*/  BSYNC B1 ;  /* 0x0000000000017941 */ /* 0x000fea0003800000 */
.L_x_109:
        /* <DEDUP_REMOVED lines=9> */
.L_x_112:
[----:B------:R-:W-:Y:S05]  /*3c00*/  BSYNC B1 ;  /* 0x0000000000017941 */ /* 0x000fea0003800000 */
.L_x_111:
        /* <DEDUP_REMOVED lines=9> */
.L_x_114:
[----:B------:R-:W-:Y:S05]  /*3ca0*/  BSYNC B1 ;  /* 0x0000000000017941 */ /* 0x000fea0003800000 */
.L_x_113:
        /* <DEDUP_REMOVED lines=10> */
.L_x_116:
[----:B------:R-:W-:Y:S05]  /*3d50*/  BSYNC B1 ;  /* 0x0000000000017941 */ /* 0x000fea0003800000 */
.L_x_115:
        /* <DEDUP_REMOVED lines=10> */
.L_x_118:
[----:B------:R-:W-:Y:S05]  /*3e00*/  BSYNC B1 ;  /* 0x0000000000017941 */ /* 0x000fea0003800000 */
.L_x_117:
        /* <DEDUP_REMOVED lines=9> */
.L_x_120:
[----:B------:R-:W-:Y:S05]  /*3ea0*/  BSYNC B1 ;  /* 0x0000000000017941 */ /* 0x000fea0003800000 */
.L_x_119:
        /* <DEDUP_REMOVED lines=9> */
.L_x_122:
[----:B------:R-:W-:Y:S05]  /*3f40*/  BSYNC B1 ;  /* 0x0000000000017941 */ /* 0x000fea0003800000 */
.L_x_121:
        /* <DEDUP_REMOVED lines=10> */
.L_x_124:
[----:B------:R-:W-:Y:S05]  /*3ff0*/  BSYNC B1 ;  /* 0x0000000000017941 */ /* 0x000fea0003800000 */
.L_x_123:
        /* <DEDUP_REMOVED lines=10> */
.L_x_126:
[----:B------:R-:W-:Y:S05]  /*40a0*/  BSYNC B1 ;  /* 0x0000000000017941 */ /* 0x000fea0003800000 */
.L_x_125:
        /* <DEDUP_REMOVED lines=9> */
.L_x_128:
[----:B------:R-:W-:Y:S05]  /*4140*/  BSYNC B1 ;  /* 0x0000000000017941 */ /* 0x000fea0003800000 */
.L_x_127:
        /* <DEDUP_REMOVED lines=9> */
.L_x_130:
[----:B------:R-:W-:Y:S05]  /*41e0*/  BSYNC B1 ;  /* 0x0000000000017941 */ /* 0x000fea0003800000 */
.L_x_129:
        /* <DEDUP_REMOVED lines=10> */
.L_x_132:
[----:B------:R-:W-:Y:S05]  /*4290*/  BSYNC B1 ;  /* 0x0000000000017941 */ /* 0x000fea0003800000 */
.L_x_131:
        /* <DEDUP_REMOVED lines=10> */
.L_x_134:
[----:B------:R-:W-:Y:S05]  /*4340*/  BSYNC B1 ;  /* 0x0000000000017941 */ /* 0x000fea0003800000 */
.L_x_133:
        /* <DEDUP_REMOVED lines=9> */
.L_x_136:
[----:B------:R-:W-:Y:S05]  /*43e0*/  BSYNC B1 ;  /* 0x0000000000017941 */ /* 0x000fea0003800000 */
.L_x_135:
        /* <DEDUP_REMOVED lines=9> */
.L_x_138:
[----:B------:R-:W-:Y:S05]  /*4480*/  BSYNC B1 ;  /* 0x0000000000017941 */ /* 0x000fea0003800000 */
.L_x_137:
        /* <DEDUP_REMOVED lines=10> */
.L_x_140:
[----:B------:R-:W-:Y:S05]  /*4530*/  BSYNC B1 ;  /* 0x0000000000017941 */ /* 0x000fea0003800000 */
.L_x_139:
        /* <DEDUP_REMOVED lines=10> */
.L_x_142:
[----:B------:R-:W-:Y:S05]  /*45e0*/  BSYNC B1 ;  /* 0x0000000000017941 */ /* 0x000fea0003800000 */
.L_x_141:
        /* <DEDUP_REMOVED lines=9> */
.L_x_144:
[----:B------:R-:W-:Y:S05]  /*4680*/  BSYNC B1 ;  /* 0x0000000000017941 */ /* 0x000fea0003800000 */
.L_x_143:
        /* <DEDUP_REMOVED lines=9> */
.L_x_146:
[----:B------:R-:W-:Y:S05]  /*4720*/  BSYNC B1 ;  /* 0x0000000000017941 */ /* 0x000fea0003800000 */
.L_x_145:
        /* <DEDUP_REMOVED lines=10> */
.L_x_148:
[----:B------:R-:W-:Y:S05]  /*47d0*/  BSYNC B1 ;  /* 0x0000000000017941 */ /* 0x000fea0003800000 */
.L_x_147:
        /* <DEDUP_REMOVED lines=10> */
.L_x_150:
[----:B------:R-:W-:Y:S05]  /*4880*/  BSYNC B1 ;  /* 0x0000000000017941 */ /* 0x000fea0003800000 */
.L_x_149:
        /* <DEDUP_REMOVED lines=9> */
.L_x_152:
[----:B------:R-:W-:Y:S05]  /*4920*/  BSYNC B1 ;  /* 0x0000000000017941 */ /* 0x000fea0003800000 */
.L_x_151:
        /* <DEDUP_REMOVED lines=9> */
.L_x_154:
[----:B------:R-:W-:Y:S05]  /*49c0*/  BSYNC B1 ;  /* 0x0000000000017941 */ /* 0x000fea0003800000 */
.L_x_153:
        /* <DEDUP_REMOVED lines=10> */
.L_x_156:
[----:B------:R-:W-:Y:S05]  /*4a70*/  BSYNC B1 ;  /* 0x0000000000017941 */ /* 0x000fea0003800000 */
.L_x_155:
        /* <DEDUP_REMOVED lines=10> */
.L_x_158:
[----:B------:R-:W-:Y:S05]  /*4b20*/  BSYNC B1 ;  /* 0x0000000000017941 */ /* 0x000fea0003800000 */
.L_x_157:
        /* <DEDUP_REMOVED lines=9> */
.L_x_160:
[----:B------:R-:W-:Y:S05]  /*4bc0*/  BSYNC B1 ;  /* 0x0000000000017941 */ /* 0x000fea0003800000 */
.L_x_159:
        /* <DEDUP_REMOVED lines=9> */
.L_x_162:
[----:B------:R-:W-:Y:S05]  /*4c60*/  BSYNC B1 ;  /* 0x0000000000017941 */ /* 0x000fea0003800000 */
.L_x_161:
        /* <DEDUP_REMOVED lines=10> */
.L_x_164:
[----:B------:R-:W-:Y:S05]  /*4d10*/  BSYNC B1 ;  /* 0x0000000000017941 */ /* 0x000fea0003800000 */
.L_x_163:
        /* <DEDUP_REMOVED lines=10> */
.L_x_166:
[----:B------:R-:W-:Y:S05]  /*4dc0*/  BSYNC B1 ;  /* 0x0000000000017941 */ /* 0x000fea0003800000 */
.L_x_165:
        /* <DEDUP_REMOVED lines=9> */
.L_x_168:
[----:B------:R-:W-:Y:S05]  /*4e60*/  BSYNC B1 ;  /* 0x0000000000017941 */ /* 0x000fea0003800000 */
.L_x_167:
        /* <DEDUP_REMOVED lines=9> */
.L_x_170:
[----:B------:R-:W-:Y:S05]  /*4f00*/  BSYNC B1 ;  /* 0x0000000000017941 */ /* 0x000fea0003800000 */
.L_x_169:
        /* <DEDUP_REMOVED lines=10> */
.L_x_172:
[----:B------:R-:W-:Y:S05]  /*4fb0*/  BSYNC B1 ;  /* 0x0000000000017941 */ /* 0x000fea0003800000 */
.L_x_171:
        /* <DEDUP_REMOVED lines=10> */
.L_x_174:
[----:B------:R-:W-:Y:S05]  /*5060*/  BSYNC B1 ;  /* 0x0000000000017941 */ /* 0x000fea0003800000 */
.L_x_173:
        /* <DEDUP_REMOVED lines=9> */
.L_x_176:
[----:B------:R-:W-:Y:S05]  /*5100*/  BSYNC B1 ;  /* 0x0000000000017941 */ /* 0x000fea0003800000 */
.L_x_175:
        /* <DEDUP_REMOVED lines=9> */
.L_x_178:
[----:B------:R-:W-:Y:S05]  /*51a0*/  BSYNC B1 ;  /* 0x0000000000017941 */ /* 0x000fea0003800000 */
.L_x_177:
        /* <DEDUP_REMOVED lines=10> */
.L_x_180:
[----:B------:R-:W-:Y:S05]  /*5250*/  BSYNC B1 ;  /* 0x0000000000017941 */ /* 0x000fea0003800000 */
.L_x_179:
        /* <DEDUP_REMOVED lines=10> */
.L_x_182:
[----:B------:R-:W-:Y:S05]  /*5300*/  BSYNC B1 ;  /* 0x0000000000017941 */ /* 0x000fea0003800000 */
.L_x_181:
        /* <DEDUP_REMOVED lines=9> */
.L_x_184:
[----:B------:R-:W-:Y:S05]  /*53a0*/  BSYNC B1 ;  /* 0x0000000000017941 */ /* 0x000fea0003800000 */
.L_x_183:
        /* <DEDUP_REMOVED lines=9> */
.L_x_186:
[----:B------:R-:W-:Y:S05]  /*5440*/  BSYNC B1 ;  /* 0x0000000000017941 */ /* 0x000fea0003800000 */
.L_x_185:
        /* <DEDUP_REMOVED lines=10> */
.L_x_188:
[----:B------:R-:W-:Y:S05]  /*54f0*/  BSYNC B1 ;  /* 0x0000000000017941 */ /* 0x000fea0003800000 */
.L_x_187:
        /* <DEDUP_REMOVED lines=10> */
.L_x_190:
[----:B------:R-:W-:Y:S05]  /*55a0*/  BSYNC B1 ;  /* 0x0000000000017941 */ /* 0x000fea0003800000 */
.L_x_189:
        /* <DEDUP_REMOVED lines=9> */
.L_x_192:
[----:B------:R-:W-:Y:S05]  /*5640*/  BSYNC B1 ;  /* 0x0000000000017941 */ /* 0x000fea0003800000 */
.L_x_191:
        /* <DEDUP_REMOVED lines=9> */
.L_x_194:
[----:B------:R-:W-:Y:S05]  /*56e0*/  BSYNC B1 ;  /* 0x0000000000017941 */ /* 0x000fea0003800000 */
.L_x_193:
        /* <DEDUP_REMOVED lines=10> */
.L_x_196:
[----:B------:R-:W-:Y:S05]  /*5790*/  BSYNC B1 ;  /* 0x0000000000017941 */ /* 0x000fea0003800000 */
.L_x_195:
        /* <DEDUP_REMOVED lines=10> */
.L_x_198:
[----:B------:R-:W-:Y:S05]  /*5840*/  BSYNC B1 ;  /* 0x0000000000017941 */ /* 0x000fea0003800000 */
.L_x_197:
        /* <DEDUP_REMOVED lines=9> */
.L_x_200:
[----:B------:R-:W-:Y:S05]  /*58e0*/  BSYNC B1 ;  /* 0x0000000000017941 */ /* 0x000fea0003800000 */
.L_x_199:
        /* <DEDUP_REMOVED lines=9> */
.L_x_202:
[----:B------:R-:W-:Y:S05]  /*5980*/  BSYNC B1 ;  /* 0x0000000000017941 */ /* 0x000fea0003800000 */
.L_x_201:
        /* <DEDUP_REMOVED lines=10> */
.L_x_204:
[----:B------:R-:W-:Y:S05]  /*5a30*/  BSYNC B1 ;  /* 0x0000000000017941 */ /* 0x000fea0003800000 */
.L_x_203:
        /* <DEDUP_REMOVED lines=10> */
.L_x_206:
[----:B------:R-:W-:Y:S05]  /*5ae0*/  BSYNC B1 ;  /* 0x0000000000017941 */ /* 0x000fea0003800000 */
.L_x_205:
        /* <DEDUP_REMOVED lines=9> */
.L_x_208:
[----:B------:R-:W-:Y:S05]  /*5b80*/  BSYNC B1 ;  /* 0x0000000000017941 */ /* 0x000fea0003800000 */
.L_x_207:
        /* <DEDUP_REMOVED lines=9> */
.L_x_210:
[----:B------:R-:W-:Y:S05]  /*5c20*/  BSYNC B1 ;  /* 0x0000000000017941 */ /* 0x000fea0003800000 */
.L_x_209:
        /* <DEDUP_REMOVED lines=10> */
.L_x_212:
[----:B------:R-:W-:Y:S05]  /*5cd0*/  BSYNC B1 ;  /* 0x0000000000017941 */ /* 0x000fea0003800000 */
.L_x_211:
        /* <DEDUP_REMOVED lines=10> */
.L_x_214:
[----:B------:R-:W-:Y:S05]  /*5d80*/  BSYNC B1 ;  /* 0x0000000000017941 */ /* 0x000fea0003800000 */
.L_x_213:
[----:B01-345:R-:W-:Y:S01]  /*5d90*/  IMAD.U32 R6, R131, 0x10000, RZ ;  /* 0x0001000083067824 */ /* 0x03bfe200078e00ff */
        /* <DEDUP_REMOVED lines=8> */
.L_x_216:
[----:B------:R-:W-:Y:S05]  /*5e20*/  BSYNC B1 ;  /* 0x0000000000017941 */ /* 0x000fea0003800000 */
.L_x_215:
[----:B0----5:R-:W-:Y:S01]  /*5e30*/  IMAD.U32 R4, R131, 0x10000, RZ ;  /* 0x0001000083047824 */ /* 0x021fe200078e00ff */
[----:B------:R-:W-:Y:S01]  /*5e40*/  ISETP.GT.AND P0, PT, R8, 0x8, P0 ;  /* 0x000000080800780c */ /* 0x000fe20000704270 */
[----:B------:R-:W-:Y:S01]  /*5e50*/  @P1 IMAD.MOV.U32 R5, RZ, RZ, R13 ;  /* 0x000000ffff051224 */ /* 0x000fe200078e000d */
[----:B------:R-:W-:Y:S01]  /*5e60*/  BSSY B1, `(.L_x_217) ;  /* 0x0000008000017945 */ /* 0x000fe20003800000 */
[----:B------:R-:W-:Y:S01]  /*5e70*/  FMUL R3, R4, R121 ;  /* 0x0000007904037220 */ /* 0x000fe20000400000 */
[----:B------:R-:W-:-:S03]  /*5e80*/  @P1 IMAD.MOV.U32 R4, RZ, RZ, R12 ;  /* 0x000000ffff041224 */ /* 0x000fc600078e000c */
[----:B------:R-:W-:-:S05]  /*5e90*/  FFMA R3, R118, R120, R3 ;  /* 0x0000007876037223 */ /* 0x000fca0000000003 */
[----:B------:R-:W-:-:S05]  /*5ea0*/  F2FP.BF16.F32.PACK_AB R3, RZ, R3 ;  /* 0x00000003ff03723e */ /* 0x000fca00000010ff */
[----:B------:R0:W-:Y:S01]  /*5eb0*/  @P1 STG.E.U16 desc[UR38][R4.64+0x170], R3 ;  /* 0x0001700304001986 */ /* 0x0001e2000c101526 */
[----:B------:R-:W-:Y:S05]  /*5ec0*/  @!P0 BRA `(.L_x_218) ;  /* 0x0000000000048947 */ /* 0x000fea0003800000 */
[----:B------:R3:W5:Y:S02]  /*5ed0*/  LDG.E.LTC128B.U16 R131, desc[UR38][R10.64+0x172] ;  /* 0x000172260a837981 */ /* 0x000764000c1e1520 */
.L_x_218:
[----:B------:R-:W-:Y:S05]  /*5ee0*/  BSYNC B1 ;  /* 0x0000000000017941 */ /* 0x000fea0003800000 */
.L_x_217:
[----:B------:R-:W-:Y:S05]  /*5ef0*/  @!P0 BRA `(.L_x_219) ;  /* 0x0000001800f08947 */ /* 0x000fea0003800000 */
[----:B0----5:R-:W-:-:S04]  /*5f00*/  IMAD.U32 R4, R131, 0x10000, RZ ;  /* 0x0001000083047824 */ /* 0x021fc800078e00ff */
[----:B------:R-:W-:-:S04]  /*5f10*/  FMUL R4, R4, R121 ;  /* 0x0000007904047220 */ /* 0x000fc80000400000 */
[----:B------:R-:W-:-:S05]  /*5f20*/  FFMA R4, R119, R120, R4 ;  /* 0x0000007877047223 */ /* 0x000fca0000000004 */
[----:B------:R-:W-:-:S05]  /*5f30*/  F2FP.BF16.F32.PACK_AB R4, RZ, R4 ;  /* 0x00000004ff04723e */ /* 0x000fca00000010ff */
[----:B------:R4:W-:Y:S01]  /*5f40*/  STG.E.U16 desc[UR38][R12.64+0x172], R4 ;  /* 0x000172040c007986 */ /* 0x0009e2000c101526 */
[----:B------:R-:W-:Y:S05]  /*5f50*/  BRA `(.L_x_219) ;  /* 0x0000001800d87947 */ /* 0x000fea0003800000 */
.L_x_30:
[----:B------:R-:W-:Y:S01]  /*5f60*/  ISETP.GT.AND P3, PT, R3, 0x1, PT ;  /* 0x000000010300780c */ /* 0x000fe20003f64270 */
[----:B------:R-:W-:Y:S01]  /*5f70*/  ULDC.64 UR4, c[0x0][0x5c0] ;  /* 0x0001700000047ab9 */ /* 0x000fe20000000a00 */
[-C--:B------:R-:W-:Y:S01]  /*5f80*/  FMUL R24, R24, R120.reuse ;  /* 0x0000007818187220 */ /* 0x080fe20000400000 */
[----:B------:R-:W-:Y:S01]  /*5f90*/  LEA R4, P4, R134, UR4, 0x1 ;  /* 0x0000000486047c11 */ /* 0x000fe2000f8808ff */
[-C--:B------:R-:W-:Y:S01]  /*5fa0*/  FMUL R25, R25, R120.reuse ;  /* 0x0000007819197220 */ /* 0x080fe20000400000 */
[----:B------:R-:W-:Y:S01]  /*5fb0*/  ISETP.GT.AND P0, PT, R8, RZ, P3 ;  /* 0x000000ff0800720c */ /* 0x000fe20001f04270 */
[----:B------:R-:W-:Y:S01]  /*5fc0*/  FMUL R26, R26, R120 ;  /* 0x000000781a1a7220 */ /* 0x000fe20000400000 */
[----:B------:R-:W-:Y:S01]  /*5fd0*/  F2FP.BF16.F32.PACK_AB R24, RZ, R24 ;  /* 0x00000018ff18723e */ /* 0x000fe200000010ff */
[-C--:B------:R-:W-:Y:S01]  /*5fe0*/  FMUL R27, R27, R120.reuse ;  /* 0x000000781b1b7220 */ /* 0x080fe20000400000 */
[----:B------:R-:W-:Y:S01]  /*5ff0*/  LEA.HI.X R5, R134, UR5, R143, 0x1, P4 ;  /* 0x0000000586057c11 */ /* 0x000fe2000a0f0c8f */
[-C--:B------:R-:W-:Y:S01]  /*6000*/  FMUL R28, R28, R120.reuse ;  /* 0x000000781c1c7220 */ /* 0x080fe20000400000 */
[----:B------:R-:W-:Y:S01]  /*6010*/  F2FP.BF16.F32.PACK_AB R25, RZ, R25 ;  /* 0x00000019ff19723e */ /* 0x000fe200000010ff */
[-C--:B------:R-:W-:Y:S01]  /*6020*/  FMUL R29, R29, R120.reuse ;  /* 0x000000781d1d7220 */ /* 0x080fe20000400000 */
[----:B------:R-:W-:Y:S01]  /*6030*/  ISETP.GT.AND P2, PT, R8, 0x8, P2 ;  /* 0x000000080800780c */ /* 0x000fe20001744270 */
[----:B------:R-:W-:Y:S01]  /*6040*/  @P1 STG.E.U16 desc[UR38][R4.64], R24 ;  /* 0x0000001804001986 */ /* 0x000fe2000c101526 */
[----:B------:R-:W-:Y:S01]  /*6050*/  ISETP.GT.AND P1, PT, R3, 0x8, PT ;  /* 0x000000080300780c */ /* 0x000fe20003f24270 */
[----:B------:R-:W-:Y:S01]  /*6060*/  FMUL R30, R30, R120 ;  /* 0x000000781e1e7220 */ /* 0x000fe20000400000 */
[C---:B------:R-:W-:Y:S01]  /*6070*/  SHF.L.U64.HI R7, R125.reuse, 0x1, R124 ;  /* 0x000000017d077819 */ /* 0x040fe2000001027c */
[----:B------:R-:W-:Y:S01]  /*6080*/  @P0 STG.E.U16 desc[UR38][R4.64+0x2], R25 ;  /* 0x0000021904000986 */ /* 0x000fe2000c101526 */
[----:B------:R-:W-:Y:S01]  /*6090*/  LEA R6, P5, R125, R4, 0x1 ;  /* 0x000000047d067211 */ /* 0x000fe200078a08ff */
[-C--:B------:R-:W-:Y:S01]  /*60a0*/  FMUL R31, R31, R120.reuse ;  /* 0x000000781f1f7220 */ /* 0x080fe20000400000 */
[----:B------:R-:W-:Y:S01]  /*60b0*/  ISETP.GT.AND P3, PT, R8, 0x8, P3 ;  /* 0x000000080800780c */ /* 0x000fe20001f64270 */
[-C--:B------:R-:W-:Y:S01]  /*60c0*/  FMUL R32, R32, R120.reuse ;  /* 0x0000007820207220 */ /* 0x080fe20000400000 */
[----:B------:R-:W-:Y:S01]  /*60d0*/  ISETP.GT.AND P0, PT, R3, 0x9, PT ;  /* 0x000000090300780c */ /* 0x000fe20003f04270 */
[----:B------:R-:W-:Y:S01]  /*60e0*/  IMAD.X R7, R7, 0x1, R5, P5 ;  /* 0x0000000107077824 */ /* 0x000fe200028e0605 */
[----:B------:R-:W-:Y:S01]  /*60f0*/  ISETP.GT.AND P4, PT, R8, RZ, P1 ;  /* 0x000000ff0800720c */ /* 0x000fe20000f84270 */
[----:B------:R-:W-:Y:S01]  /*6100*/  FMUL R33, R33, R120 ;  /* 0x0000007821217220 */ /* 0x000fe20000400000 */
[----:B------:R-:W-:Y:S01]  /*6110*/  F2FP.BF16.F32.PACK_AB R26, RZ, R26 ;  /* 0x0000001aff1a723e */ /* 0x000fe200000010ff */
[-C--:B------:R-:W-:Y:S01]  /*6120*/  FMUL R34, R34, R120.reuse ;  /* 0x0000007822227220 */ /* 0x080fe20000400000 */
[----:B------:R-:W-:Y:S01]  /*6130*/  ISETP.GT.AND P5, PT, R8, RZ, P0 ;  /* 0x000000ff0800720c */ /* 0x000fe200007a4270 */
[----:B------:R-:W-:Y:S01]  /*6140*/  FMUL R35, R35, R120 ;  /* 0x0000007823237220 */ /* 0x000fe20000400000 */
[----:B------:R-:W-:Y:S01]  /*6150*/  F2FP.BF16.F32.PACK_AB R27, RZ, R27 ;  /* 0x0000001bff1b723e */ /* 0x000fe200000010ff */
[----:B------:R-:W-:Y:S01]  /*6160*/  @P2 STG.E.U16 desc[UR38][R6.64], R26 ;  /* 0x0000001a06002986 */ /* 0x000fe2000c101526 */
[----:B------:R-:W-:Y:S01]  /*6170*/  F2FP.BF16.F32.PACK_AB R28, RZ, R28 ;  /* 0x0000001cff1c723e */ /* 0x000fe200000010ff */
[-C--:B------:R-:W-:Y:S01]  /*6180*/  FMUL R36, R36, R120.reuse ;  /* 0x0000007824247220 */ /* 0x080fe20000400000 */
[C---:B------:R-:W-:Y:S01]  /*6190*/  ISETP.GT.AND P2, PT, R8.reuse, 0x8, P1 ;  /* 0x000000080800780c */ /* 0x040fe20000f44270 */
[----:B------:R-:W-:Y:S01]  /*61a0*/  @P3 STG.E.U16 desc[UR38][R6.64+0x2], R27 ;  /* 0x0000021b06003986 */ /* 0x000fe2000c101526 */
[----:B------:R-:W-:Y:S01]  /*61b0*/  ISETP.GT.AND P1, PT, R3, 0x10, PT ;  /* 0x000000100300780c */ /* 0x000fe20003f24270 */
[-C--:B------:R-:W-:Y:S01]  /*61c0*/  FMUL R37, R37, R120.reuse ;  /* 0x0000007825257220 */ /* 0x080fe20000400000 */
[----:B------:R-:W-:Y:S01]  /*61d0*/  F2FP.BF16.F32.PACK_AB R29, RZ, R29 ;  /* 0x0000001dff1d723e */ /* 0x000fe200000010ff */
[----:B------:R-:W-:Y:S01]  /*61e0*/  @P4 STG.E.U16 desc[UR38][R4.64+0x10], R28 ;  /* 0x0000101c04004986 */ /* 0x000fe2000c101526 */
[----:B------:R-:W-:Y:S01]  /*61f0*/  ISETP.GT.AND P3, PT, R8, 0x8, P0 ;  /* 0x000000080800780c */ /* 0x000fe20000764270 */
[-C--:B------:R-:W-:Y:S01]  /*6200*/  FMUL R38, R38, R120.reuse ;  /* 0x0000007826267220 */ /* 0x080fe20000400000 */
[----:B------:R-:W-:Y:S01]  /*6210*/  ISETP.GT.AND P0, PT, R3, 0x11, PT ;  /* 0x000000110300780c */ /* 0x000fe20003f04270 */
[----:B------:R-:W-:Y:S01]  /*6220*/  @P5 STG.E.U16 desc[UR38][R4.64+0x12], R29 ;  /* 0x0000121d04005986 */ /* 0x000fe2000c101526 */
        /* <DEDUP_REMOVED lines=268> */
[----:B------:R-:W-:-:S02]  /*72f0*/  F2FP.BF16.F32.PACK_AB R84, RZ, R84 ;  /* 0x00000054ff54723e */ /* 0x000fc400000010ff */
[C---:B------:R-:W-:Y:S01]  /*7300*/  ISETP.GT.AND P2, PT, R8.reuse, 0x8, P1 ;  /* 0x000000080800780c */ /* 0x040fe20000f44270 */
[----:B------:R-:W-:Y:S01]  /*7310*/  @P3 STG.E.U16 desc[UR38][R6.64+0xe2], R83 ;  /* 0x0000e25306003986 */ /* 0x000fe2000c101526 */
[C---:B------:R-:W-:Y:S02]  /*7320*/  ISETP.GT.AND P1, PT, R3.reuse, 0x80, PT ;  /* 0x000000800300780c */ /* 0x040fe40003f24270 */
[----:B------:R-:W-:Y:S01]  /*7330*/  F2FP.BF16.F32.PACK_AB R85, RZ, R85 ;  /* 0x00000055ff55723e */ /* 0x000fe200000010ff */
[----:B------:R-:W-:Y:S01]  /*7340*/  @P4 STG.E.U16 desc[UR38][R4.64+0xf0], R84 ;  /* 0x0000f05404004986 */ /* 0x000fe2000c101526 */
[C---:B------:R-:W-:Y:S02]  /*7350*/  ISETP.GT.AND P3, PT, R8.reuse, 0x8, P0 ;  /* 0x000000080800780c */ /* 0x040fe40000764270 */
[----:B------:R-:W-:Y:S01]  /*7360*/  ISETP.GT.AND P0, PT, R3, 0x81, PT ;  /* 0x000000810300780c */ /* 0x000fe20003f04270 */
[----:B------:R-:W-:Y:S01]  /*7370*/  @P5 STG.E.U16 desc[UR38][R4.64+0xf2], R85 ;  /* 0x0000f25504005986 */ /* 0x000fe2000c101526 */
[----:B------:R-:W-:-:S02]  /*7380*/  ISETP.GT.AND P4, PT, R8, RZ, P1 ;  /* 0x000000ff0800720c */ /* 0x000fc40000f84270 */
[----:B------:R-:W-:Y:S02]  /*7390*/  F2FP.BF16.F32.PACK_AB R86, RZ, R86 ;  /* 0x00000056ff56723e */ /* 0x000fe400000010ff */
[C---:B------:R-:W-:Y:S02]  /*73a0*/  ISETP.GT.AND P5, PT, R8.reuse, RZ, P0 ;  /* 0x000000ff0800720c */ /* 0x040fe400007a4270 */
[----:B------:R-:W-:Y:S01]  /*73b0*/  F2FP.BF16.F32.PACK_AB R87, RZ, R87 ;  /* 0x00000057ff57723e */ /* 0x000fe200000010ff */
[----:B------:R-:W-:Y:S01]  /*73c0*/  @P2 STG.E.U16 desc[UR38][R6.64+0xf0], R86 ;  /* 0x0000f05606002986 */ /* 0x000fe2000c101526 */
[----:B------:R-:W-:Y:S02]  /*73d0*/  F2FP.BF16.F32.PACK_AB R88, RZ, R88 ;  /* 0x00000058ff58723e */ /* 0x000fe400000010ff */
[----:B------:R-:W-:Y:S01]  /*73e0*/  ISETP.GT.AND P2, PT, R8, 0x8, P1 ;  /* 0x000000080800780c */ /* 0x000fe20000f44270 */
[----:B------:R-:W-:Y:S01]  /*73f0*/  @P3 STG.E.U16 desc[UR38][R6.64+0xf2], R87 ;  /* 0x0000f25706003986 */ /* 0x000fe2000c101526 */
[----:B------:R-:W-:-:S02]  /*7400*/  ISETP.GT.AND P1, PT, R3, 0x88, PT ;  /* 0x000000880300780c */ /* 0x000fc40003f24270 */
[----:B------:R-:W-:Y:S01]  /*7410*/  F2FP.BF16.F32.PACK_AB R89, RZ, R89 ;  /* 0x00000059ff59723e */ /* 0x000fe200000010ff */
[----:B------:R-:W-:Y:S01]  /*7420*/  @P4 STG.E.U16 desc[UR38][R4.64+0x100], R88 ;  /* 0x0001005804004986 */ /* 0x000fe2000c101526 */
[C---:B------:R-:W-:Y:S02]  /*7430*/  ISETP.GT.AND P3, PT, R8.reuse, 0x8, P0 ;  /* 0x000000080800780c */ /* 0x040fe40000764270 */
[----:B------:R-:W-:Y:S01]  /*7440*/  ISETP.GT.AND P0, PT, R3, 0x89, PT ;  /* 0x000000890300780c */ /* 0x000fe20003f04270 */
[----:B------:R-:W-:Y:S01]  /*7450*/  @P5 STG.E.U16 desc[UR38][R4.64+0x102], R89 ;  /* 0x0001025904005986 */ /* 0x000fe2000c101526 */
[C---:B------:R-:W-:Y:S02]  /*7460*/  ISETP.GT.AND P4, PT, R8.reuse, RZ, P1 ;  /* 0x000000ff0800720c */ /* 0x040fe40000f84270 */
[----:B------:R-:W-:Y:S02]  /*7470*/  F2FP.BF16.F32.PACK_AB R90, RZ, R90 ;  /* 0x0000005aff5a723e */ /* 0x000fe400000010ff */
[----:B------:R-:W-:-:S02]  /*7480*/  ISETP.GT.AND P5, PT, R8, RZ, P0 ;  /* 0x000000ff0800720c */ /* 0x000fc400007a4270 */
[----:B------:R-:W-:Y:S01]  /*7490*/  F2FP.BF16.F32.PACK_AB R91, RZ, R91 ;  /* 0x0000005bff5b723e */ /* 0x000fe200000010ff */
[----:B------:R-:W-:Y:S01]  /*74a0*/  @P2 STG.E.U16 desc[UR38][R6.64+0x100], R90 ;  /* 0x0001005a06002986 */ /* 0x000fe2000c101526 */
[----:B------:R-:W-:Y:S02]  /*74b0*/  F2FP.BF16.F32.PACK_AB R92, RZ, R92 ;  /* 0x0000005cff5c723e */ /* 0x000fe400000010ff */
[C---:B------:R-:W-:Y:S01]  /*74c0*/  ISETP.GT.AND P2, PT, R8.reuse, 0x8, P1 ;  /* 0x000000080800780c */ /* 0x040fe20000f44270 */
[----:B------:R-:W-:Y:S01]  /*74d0*/  @P3 STG.E.U16 desc[UR38][R6.64+0x102], R91 ;  /* 0x0001025b06003986 */ /* 0x000fe2000c101526 */
[----:B------:R-:W-:Y:S02]  /*74e0*/  ISETP.GT.AND P1, PT, R3, 0x90, PT ;  /* 0x000000900300780c */ /* 0x000fe40003f24270 */
[----:B------:R-:W-:Y:S01]  /*74f0*/  F2FP.BF16.F32.PACK_AB R93, RZ, R93 ;  /* 0x0000005dff5d723e */ /* 0x000fe200000010ff */
[----:B------:R-:W-:Y:S01]  /*7500*/  @P4 STG.E.U16 desc[UR38][R4.64+0x110], R92 ;  /* 0x0001105c04004986 */ /* 0x000fe2000c101526 */
[----:B------:R-:W-:-:S02]  /*7510*/  ISETP.GT.AND P3, PT, R8, 0x8, P0 ;  /* 0x000000080800780c */ /* 0x000fc40000764270 */
[----:B------:R-:W-:Y:S01]  /*7520*/  ISETP.GT.AND P0, PT, R3, 0x91, PT ;  /* 0x000000910300780c */ /* 0x000fe20003f04270 */
[----:B------:R-:W-:Y:S01]  /*7530*/  @P5 STG.E.U16 desc[UR38][R4.64+0x112], R93 ;  /* 0x0001125d04005986 */ /* 0x000fe2000c101526 */
[C---:B------:R-:W-:Y:S02]  /*7540*/  ISETP.GT.AND P4, PT, R8.reuse, RZ, P1 ;  /* 0x000000ff0800720c */ /* 0x040fe40000f84270 */
[----:B------:R-:W-:Y:S02]  /*7550*/  F2FP.BF16.F32.PACK_AB R94, RZ, R94 ;  /* 0x0000005eff5e723e */ /* 0x000fe400000010ff */
[----:B------:R-:W-:Y:S02]  /*7560*/  ISETP.GT.AND P5, PT, R8, RZ, P0 ;  /* 0x000000ff0800720c */ /* 0x000fe400007a4270 */
        /* <DEDUP_REMOVED lines=26> */
[----:B------:R-:W-:Y:S02]  /*7710*/  ISETP.GT.AND P5, PT, R8, RZ, P0 ;  /* 0x000000ff0800720c */ /* 0x000fe400007a4270 */
[----:B------:R-:W-:-:S02]  /*7720*/  F2FP.BF16.F32.PACK_AB R102, RZ, R102 ;  /* 0x00000066ff66723e */ /* 0x000fc400000010ff */
[----:B------:R-:W-:Y:S02]  /*7730*/  F2FP.BF16.F32.PACK_AB R103, RZ, R103 ;  /* 0x00000067ff67723e */ /* 0x000fe400000010ff */
[----:B------:R-:W-:Y:S01]  /*7740*/  F2FP.BF16.F32.PACK_AB R104, RZ, R104 ;  /* 0x00000068ff68723e */ /* 0x000fe200000010ff */
[----:B------:R-:W-:Y:S01]  /*7750*/  @P2 STG.E.U16 desc[UR38][R6.64+0x130], R102 ;  /* 0x0001306606002986 */ /* 0x000fe2000c101526 */
[----:B------:R-:W-:Y:S02]  /*7760*/  F2FP.BF16.F32.PACK_AB R105, RZ, R105 ;  /* 0x00000069ff69723e */ /* 0x000fe400000010ff */
[C---:B------:R-:W-:Y:S01]  /*7770*/  ISETP.GT.AND P1, PT, R8.reuse, 0x8, P1 ;  /* 0x000000080800780c */ /* 0x040fe20000f24270 */
[----:B------:R-:W-:Y:S01]  /*7780*/  @P3 STG.E.U16 desc[UR38][R6.64+0x132], R103 ;  /* 0x0001326706003986 */ /* 0x000fe2000c101526 */
[----:B------:R-:W-:Y:S02]  /*7790*/  ISETP.GT.AND P2, PT, R8, 0x8, P0 ;  /* 0x000000080800780c */ /* 0x000fe40000744270 */
[C---:B------:R-:W-:Y:S01]  /*77a0*/  ISETP.GT.AND P0, PT, R3.reuse, 0xa9, PT ;  /* 0x000000a90300780c */ /* 0x040fe20003f04270 */
[----:B------:R-:W-:Y:S01]  /*77b0*/  @P4 STG.E.U16 desc[UR38][R4.64+0x140], R104 ;  /* 0x0001406804004986 */ /* 0x000fe2000c101526 */
[----:B------:R-:W-:-:S02]  /*77c0*/  ISETP.GT.AND P4, PT, R3, 0xa8, PT ;  /* 0x000000a80300780c */ /* 0x000fc40003f84270 */
[----:B------:R-:W-:Y:S01]  /*77d0*/  F2FP.BF16.F32.PACK_AB R106, RZ, R106 ;  /* 0x0000006aff6a723e */ /* 0x000fe200000010ff */
[----:B------:R-:W-:Y:S01]  /*77e0*/  @P5 STG.E.U16 desc[UR38][R4.64+0x142], R105 ;  /* 0x0001426904005986 */ /* 0x000fe2000c101526 */
[C---:B------:R-:W-:Y:S02]  /*77f0*/  ISETP.GT.AND P5, PT, R8.reuse, RZ, P4 ;  /* 0x000000ff0800720c */ /* 0x040fe400027a4270 */
[----:B------:R-:W-:Y:S01]  /*7800*/  F2FP.BF16.F32.PACK_AB R107, RZ, R107 ;  /* 0x0000006bff6b723e */ /* 0x000fe200000010ff */
[----:B------:R-:W-:Y:S01]  /*7810*/  @P1 STG.E.U16 desc[UR38][R6.64+0x140], R106 ;  /* 0x0001406a06001986 */ /* 0x000fe2000c101526 */
[----:B------:R-:W-:Y:S02]  /*7820*/  F2FP.BF16.F32.PACK_AB R108, RZ, R108 ;  /* 0x0000006cff6c723e */ /* 0x000fe400000010ff */
[C---:B------:R-:W-:Y:S01]  /*7830*/  ISETP.GT.AND P3, PT, R8.reuse, RZ, P0 ;  /* 0x000000ff0800720c */ /* 0x040fe20000764270 */
[----:B------:R-:W-:Y:S01]  /*7840*/  @P2 STG.E.U16 desc[UR38][R6.64+0x142], R107 ;  /* 0x0001426b06002986 */ /* 0x000fe2000c101526 */
[----:B------:R-:W-:-:S02]  /*7850*/  ISETP.GT.AND P4, PT, R8, 0x8, P4 ;  /* 0x000000080800780c */ /* 0x000fc40002784270 */
[----:B------:R-:W-:Y:S02]  /*7860*/  F2FP.BF16.F32.PACK_AB R109, RZ, R109 ;  /* 0x0000006dff6d723e */ /* 0x000fe400000010ff */
[----:B------:R-:W-:Y:S01]  /*7870*/  F2FP.BF16.F32.PACK_AB R110, RZ, R110 ;  /* 0x0000006eff6e723e */ /* 0x000fe200000010ff */
[----:B------:R-:W-:Y:S01]  /*7880*/  @P5 STG.E.U16 desc[UR38][R4.64+0x150], R108 ;  /* 0x0001506c04005986 */ /* 0x000fe2000c101526 */
[----:B------:R-:W-:Y:S02]  /*7890*/  ISETP.GT.AND P5, PT, R8, 0x8, P0 ;  /* 0x000000080800780c */ /* 0x000fe400007a4270 */
[----:B------:R-:W-:Y:S02]  /*78a0*/  F2FP.BF16.F32.PACK_AB R111, RZ, R111 ;  /* 0x0000006fff6f723e */ /* 0x000fe400000010ff */
        /* <DEDUP_REMOVED lines=8> */
[----:B------:R-:W-:Y:S02]  /*7930*/  ISETP.GT.AND P5, PT, R8, RZ, P0 ;  /* 0x000000ff0800720c */ /* 0x000fe400007a4270 */
[C---:B------:R-:W-:Y:S02]  /*7940*/  ISETP.GT.AND P2, PT, R3.reuse, 0xb8, PT ;  /* 0x000000b80300780c */ /* 0x040fe40003f44270 */
[----:B------:R-:W-:-:S02]  /*7950*/  ISETP.GT.AND P1, PT, R3, 0xb9, PT ;  /* 0x000000b90300780c */ /* 0x000fc40003f24270 */
[C---:B------:R-:W-:Y:S02]  /*7960*/  ISETP.GT.AND P3, PT, R8.reuse, 0x8, P3 ;  /* 0x000000080800780c */ /* 0x040fe40001f64270 */
[C---:B------:R-:W-:Y:S01]  /*7970*/  ISETP.GT.AND P0, PT, R8.reuse, 0x8, P0 ;  /* 0x000000080800780c */ /* 0x040fe20000704270 */
[----:B------:R-:W-:Y:S01]  /*7980*/  @P4 STG.E.U16 desc[UR38][R4.64+0x160], R112 ;  /* 0x0001607004004986 */ /* 0x000fe2000c101526 */
[C---:B------:R-:W-:Y:S02]  /*7990*/  ISETP.GT.AND P4, PT, R8.reuse, RZ, P1 ;  /* 0x000000ff0800720c */ /* 0x040fe40000f84270 */
[----:B------:R-:W-:Y:S01]  /*79a0*/  F2FP.BF16.F32.PACK_AB R114, RZ, R114 ;  /* 0x00000072ff72723e */ /* 0x000fe200000010ff */
[----:B------:R-:W-:Y:S01]  /*79b0*/  @P5 STG.E.U16 desc[UR38][R4.64+0x162], R113 ;  /* 0x0001627104005986 */ /* 0x000fe2000c101526 */
[C---:B------:R-:W-:Y:S02]  /*79c0*/  ISETP.GT.AND P5, PT, R8.reuse, RZ, P2 ;  /* 0x000000ff0800720c */ /* 0x040fe400017a4270 */
[----:B------:R-:W-:-:S02]  /*79d0*/  ISETP.GT.AND P2, PT, R8, 0x8, P2 ;  /* 0x000000080800780c */ /* 0x000fc40001744270 */
[----:B------:R-:W-:Y:S01]  /*79e0*/  F2FP.BF16.F32.PACK_AB R115, RZ, R115 ;  /* 0x00000073ff73723e */ /* 0x000fe200000010ff */
[----:B------:R-:W-:Y:S01]  /*79f0*/  @P3 STG.E.U16 desc[UR38][R6.64+0x160], R114 ;  /* 0x0001607206003986 */ /* 0x000fe2000c101526 */
[----:B------:R-:W-:Y:S02]  /*7a00*/  ISETP.GT.AND P1, PT, R8, 0x8, P1 ;  /* 0x000000080800780c */ /* 0x000fe40000f24270 */
[----:B------:R-:W-:Y:S01]  /*7a10*/  F2FP.BF16.F32.PACK_AB R116, RZ, R116 ;  /* 0x00000074ff74723e */ /* 0x000fe200000010ff */
[----:B------:R-:W-:Y:S01]  /*7a20*/  @P0 STG.E.U16 desc[UR38][R6.64+0x162], R115 ;  /* 0x0001627306000986 */ /* 0x000fe2000c101526 */
[----:B------:R-:W-:Y:S02]  /*7a30*/  F2FP.BF16.F32.PACK_AB R117, RZ, R117 ;  /* 0x00000075ff75723e */ /* 0x000fe400000010ff */
[----:B------:R-:W-:Y:S01]  /*7a40*/  F2FP.BF16.F32.PACK_AB R118, RZ, R118 ;  /* 0x00000076ff76723e */ /* 0x000fe200000010ff */
[----:B------:R-:W-:Y:S01]  /*7a50*/  @P5 STG.E.U16 desc[UR38][R4.64+0x170], R116 ;  /* 0x0001707404005986 */ /* 0x000fe2000c101526 */
[----:B------:R-:W-:-:S03]  /*7a60*/  F2FP.BF16.F32.PACK_AB R119, RZ, R119 ;  /* 0x00000077ff77723e */ /* 0x000fc600000010ff */
[----:B------:R0:W-:Y:S02]  /*7a70*/  @P4 STG.E.U16 desc[UR38][R4.64+0x172], R117 ;  /* 0x0001727504004986 */ /* 0x0001e4000c101526 */
[----:B0-----:R-:W-:Y:S02]  /*7a80*/  @P2 IMAD.MOV.U32 R4, RZ, RZ, R6 ;  /* 0x000000ffff042224 */ /* 0x001fe400078e0006 */
[----:B------:R-:W-:-:S05]  /*7a90*/  @P2 IMAD.MOV.U32 R5, RZ, RZ, R7 ;  /* 0x000000ffff052224 */ /* 0x000fca00078e0007 */
[----:B------:R0:W-:Y:S04]  /*7aa0*/  @P2 STG.E.U16 desc[UR38][R4.64+0x170], R118 ;  /* 0x0001707604002986 */ /* 0x0001e8000c101526 */
[----:B------:R0:W-:Y:S02]  /*7ab0*/  @P1 STG.E.U16 desc[UR38][R6.64+0x172], R119 ;  /* 0x0001727706001986 */ /* 0x0001e4000c101526 */
.L_x_219:
[----:B------:R-:W-:Y:S05]  /*7ac0*/  BSYNC B0 ;  /* 0x0000000000007941 */ /* 0x000fea0003800000 */
.L_x_29:
[----:B------:R-:W-:Y:S01]  /*7ad0*/  IADD3 R16, P0, R16, UR36, RZ ;  /* 0x0000002410107c10 */ /* 0x000fe2000ff1e0ff */
[----:B------:R-:W-:Y:S01]  /*7ae0*/  ULDC.64 UR4, c[0x0][0x650] ;  /* 0x0001940000047ab9 */ /* 0x000fe20000000a00 */
[----:B0-----:R-:W-:Y:S01]  /*7af0*/  PRMT R3, RZ, 0x7610, R3 ;  /* 0x00007610ff037816 */ /* 0x001fe20000000003 */
[----:B------:R-:W-:Y:S01]  /*7b00*/  IMAD.MOV.U32 R130, RZ, RZ, -0x1 ;  /* 0xffffffffff827424 */ /* 0x000fe200078e00ff */
[----:B------:R-:W-:Y:S01]  /*7b10*/  IADD3.X R17, R17, UR42, RZ, P0, !PT ;  /* 0x0000002a11117c10 */ /* 0x000fe200087fe4ff */
[----:B------:R-:W-:Y:S01]  /*7b20*/  IMAD.MOV.U32 R19, RZ, RZ, -0x1 ;  /* 0xffffffffff137424 */ /* 0x000fe200078e00ff */
[----:B------:R-:W-:-:S04]  /*7b30*/  ISETP.GE.U32.AND P0, PT, R16, UR4, PT ;  /* 0x0000000410007c0c */ /* 0x000fc8000bf06070 */
[----:B------:R-:W-:-:S13]  /*7b40*/  ISETP.GE.U32.AND.EX P0, PT, R17, UR5, PT, P0 ;  /* 0x0000000511007c0c */ /* 0x000fda000bf06100 */
[----:B------:R-:W-:Y:S05]  /*7b50*/  @P0 BRA `(.L_x_220) ;  /* 0x0000000400500947 */ /* 0x000fea0003800000 */
[----:B-123--:R-:W0:Y:S01]  /*7b60*/  LDC.64 R10, c[0x0][0x628] ;  /* 0x00018a00ff0a7b82 */ /* 0x00ee220000000a00 */
[----:B----4-:R-:W1:Y:S01]  /*7b70*/  S2R R12, SR_CTAID.X ;  /* 0x00000000000c7919 */ /* 0x010e620000002500 */
[----:B------:R-:W-:Y:S02]  /*7b80*/  IMAD.MOV.U32 R8, RZ, RZ, R16 ;  /* 0x000000ffff087224 */ /* 0x000fe400078e0010 */
[----:B------:R-:W-:Y:S01]  /*7b90*/  IMAD.MOV.U32 R9, RZ, RZ, R17 ;  /* 0x000000ffff097224 */ /* 0x000fe200078e0011 */
[----:B------:R-:W2:Y:S03]  /*7ba0*/  S2R R20, SR_CTAID.Y ;  /* 0x0000000000147919 */ /* 0x000ea60000002600 */
[----:B------:R-:W3:Y:S08]  /*7bb0*/  LDC R0, c[0x0][0x630] ;  /* 0x00018c00ff007b82 */ /* 0x000ef00000000800 */
[----:B------:R-:W4:Y:S01]  /*7bc0*/  LDC.64 R14, c[0x0][0x620] ;  /* 0x00018800ff0e7b82 */ /* 0x000f220000000a00 */
[----:B0-----:R-:W-:-:S04]  /*7bd0*/  ISETP.NE.U32.AND P0, PT, R10, RZ, PT ;  /* 0x000000ff0a00720c */ /* 0x001fc80003f05070 */
[----:B------:R-:W-:-:S13]  /*7be0*/  ISETP.NE.AND.EX P0, PT, R11, RZ, PT, P0 ;  /* 0x000000ff0b00720c */ /* 0x000fda0003f05300 */
[----:B-1234-:R-:W-:Y:S05]  /*7bf0*/  @!P0 BRA `(.L_x_221) ;  /* 0x0000000000288947 */ /* 0x01efea0003800000 */
        /* <DEDUP_REMOVED lines=10> */
.L_x_221:
[-CC-:B------:R-:W-:Y:S01]  /*7ca0*/  SHF.R.U64 R19, R8, R0.reuse, R9.reuse ;  /* 0x0000000008137219 */ /* 0x180fe20000001209 */
[----:B------:R-:W0:Y:S01]  /*7cb0*/  LDC.64 R26, c[0x0][0x640] ;  /* 0x00019000ff1a7b82 */ /* 0x000e220000000a00 */
[----:B------:R-:W-:Y:S01]  /*7cc0*/  SHF.R.U32.HI R0, RZ, R0, R9 ;  /* 0x00000000ff007219 */ /* 0x000fe20000011609 */
[----:B------:R-:W-:Y:S01]  /*7cd0*/  ULDC UR4, c[0x0][0x150] ;  /* 0x0000540000047ab9 */ /* 0x000fe20000000800 */
[----:B------:R-:W-:Y:S02]  /*7ce0*/  IADD3 R3, P0, RZ, -R19, RZ ;  /* 0x80000013ff037210 */ /* 0x000fe40007f1e0ff */
[----:B------:R-:W-:-:S03]  /*7cf0*/  I2FP.F32.U32 R7, R12 ;  /* 0x0000000c00077245 */ /* 0x000fc60000201000 */
[----:B------:R-:W1:Y:S01]  /*7d00*/  LDC R6, c[0x0][0x618] ;  /* 0x00018600ff067b82 */ /* 0x000e620000000800 */
[----:B------:R-:W-:Y:S02]  /*7d10*/  IMAD.X R5, RZ, RZ, ~R0, P0 ;  /* 0x000000ffff057224 */ /* 0x000fe400000e0e00 */
[----:B------:R-:W-:Y:S01]  /*7d20*/  FMUL R7, R7, UR4 ;  /* 0x0000000407077c20 */ /* 0x000fe20008400000 */
[----:B------:R-:W-:Y:S01]  /*7d30*/  ULDC UR4, c[0x0][0x154] ;  /* 0x0000550000047ab9 */ /* 0x000fe20000000800 */
[-C--:B------:R-:W-:Y:S02]  /*7d40*/  IMAD R0, R5, R14.reuse, RZ ;  /* 0x0000000e05007224 */ /* 0x080fe400078e02ff */
[C---:B------:R-:W-:Y:S01]  /*7d50*/  IMAD.WIDE.U32 R4, R3.reuse, R14, R16 ;  /* 0x0000000e03047225 */ /* 0x040fe200078e0010 */
[----:B------:R-:W2:Y:S01]  /*7d60*/  LDC R8, c[0x0][0x608] ;  /* 0x00018200ff087b82 */ /* 0x000ea20000000800 */
[----:B------:R-:W3:Y:S02]  /*7d70*/  F2I.U32.TRUNC.NTZ R7, R7 ;  /* 0x0000000700077305 */ /* 0x000ee4000020f000 */
[----:B------:R-:W-:Y:S01]  /*7d80*/  IMAD R3, R3, R15, R0 ;  /* 0x0000000f03037224 */ /* 0x000fe200078e0200 */
[----:B------:R-:W-:-:S03]  /*7d90*/  I2FP.F32.U32 R0, R20 ;  /* 0x0000001400007245 */ /* 0x000fc60000201000 */
[----:B------:R-:W-:Y:S01]  /*7da0*/  IMAD.IADD R3, R5, 0x1, R3 ;  /* 0x0000000105037824 */ /* 0x000fe200078e0203 */
[----:B------:R-:W4:Y:S01]  /*7db0*/  LDC R11, c[0x0][0x658] ;  /* 0x00019600ff0b7b82 */ /* 0x000f220000000800 */
[----:B0-----:R-:W-:-:S04]  /*7dc0*/  ISETP.NE.U32.AND P0, PT, R26, RZ, PT ;  /* 0x000000ff1a00720c */ /* 0x001fc80003f05070 */
[----:B------:R-:W-:-:S03]  /*7dd0*/  ISETP.NE.AND.EX P0, PT, R27, RZ, PT, P0 ;  /* 0x000000ff1b00720c */ /* 0x000fc60003f05300 */
[----:B------:R-:W0:Y:S01]  /*7de0*/  LDC R9, c[0x0][0x144] ;  /* 0x00005100ff097b82 */ /* 0x000e220000000800 */
[-C--:B-1----:R-:W-:Y:S01]  /*7df0*/  SHF.R.U64 R10, R4, R6.reuse, R3 ;  /* 0x00000006040a7219 */ /* 0x082fe20000001203 */
[----:B---3--:R-:W-:Y:S01]  /*7e00*/  IMAD.MOV R7, RZ, RZ, -R7 ;  /* 0x000000ffff077224 */ /* 0x008fe200078e0a07 */
[----:B------:R-:W-:Y:S01]  /*7e10*/  SHF.R.U32.HI R3, RZ, R6, R3 ;  /* 0x00000006ff037219 */ /* 0x000fe20000011603 */
[----:B------:R-:W-:-:S04]  /*7e20*/  FMUL R6, R0, UR4 ;  /* 0x0000000400067c20 */ /* 0x000fc80008400000 */
[----:B------:R-:W1:Y:S01]  /*7e30*/  LDC R21, c[0x0][0x148] ;  /* 0x00005200ff157b82 */ /* 0x000e620000000800 */
[----:B------:R3:W0:Y:S01]  /*7e40*/  F2I.U32.TRUNC.NTZ R14, R6 ;  /* 0x00000006000e7305 */ /* 0x000622000020f000 */
[-CC-:B--2---:R-:W-:Y:S02]  /*7e50*/  SHF.R.U64 R13, R10, R8.reuse, R3.reuse ;  /* 0x000000080a0d7219 */ /* 0x184fe40000001203 */
[----:B------:R-:W-:-:S04]  /*7e60*/  SHF.R.U32.HI R0, RZ, R8, R3 ;  /* 0x00000008ff007219 */ /* 0x000fc80000011603 */
[----:B------:R-:W2:Y:S01]  /*7e70*/  LDC R24, c[0x0][0x600] ;  /* 0x00018000ff187b82 */ /* 0x000ea20000000800 */
[-CC-:B----4-:R-:W-:Y:S02]  /*7e80*/  SHF.R.U64 R15, R13, R11.reuse, R0.reuse ;  /* 0x0000000b0d0f7219 */ /* 0x190fe40000001200 */
[----:B------:R-:W-:-:S03]  /*7e90*/  SHF.R.U32.HI R5, RZ, R11, R0 ;  /* 0x0000000bff057219 */ /* 0x000fc60000011600 */
[----:B------:R-:W-:Y:S02]  /*7ea0*/  IMAD.MOV.U32 R4, RZ, RZ, R15 ;  /* 0x000000ffff047224 */ /* 0x000fe400078e000f */
[----:B------:R-:W4:Y:S01]  /*7eb0*/  LDC R28, c[0x0][0x648] ;  /* 0x00019200ff1c7b82 */ /* 0x000f220000000800 */
[----:B0-----:R-:W-:-:S07]  /*7ec0*/  IMAD R25, R9, R7, R12 ;  /* 0x0000000709197224 */ /* 0x001fce00078e020c */
[----:B------:R-:W0:Y:S08]  /*7ed0*/  LDC R29, c[0x0][0x638] ;  /* 0x00018e00ff1d7b82 */ /* 0x000e300000000800 */
[----:B------:R-:W0:Y:S01]  /*7ee0*/  LDC R30, c[0x0][0x610] ;  /* 0x00018400ff1e7b82 */ /* 0x000e220000000800 */
[----:B-123--:R-:W-:Y:S05]  /*7ef0*/  @!P0 BRA `(.L_x_222) ;  /* 0x0000000000288947 */ /* 0x00efea0003800000 */
        /* <DEDUP_REMOVED lines=10> */
.L_x_222:
[----:B------:R-:W-:Y:S01]  /*7fa0*/  ISETP.NE.AND P0, PT, R2, 0x1, PT ;  /* 0x000000010200780c */ /* 0x000fe20003f05270 */
[----:B------:R-:W-:Y:S01]  /*7fb0*/  IMAD.MOV R14, RZ, RZ, -R14 ;  /* 0x000000ffff0e7224 */ /* 0x000fe200078e0a0e */
[----:B----4-:R-:W-:Y:S01]  /*7fc0*/  SHF.R.U64 R3, R4, R28, R5 ;  /* 0x0000001c04037219 */ /* 0x010fe20000001205 */
[----:B------:R-:W-:Y:S01]  /*7fd0*/  VIADD R5, R24, 0xffffffff ;  /* 0xffffffff18057836 */ /* 0x000fe20000000000 */
[----:B------:R-:W-:-:S03]  /*7fe0*/  LOP3.LUT R0, R13, R128, RZ, 0xc0, !PT ;  /* 0x000000800d007212 */ /* 0x000fc600078ec0ff */
[----:B------:R-:W-:Y:S01]  /*7ff0*/  IMAD.MOV R4, RZ, RZ, -R3 ;  /* 0x000000ffff047224 */ /* 0x000fe200078e0a03 */
[----:B------:R-:W-:Y:S01]  /*8000*/  LOP3.LUT R10, R10, R5, RZ, 0xc0, !PT ;  /* 0x000000050a0a7212 */ /* 0x000fe200078ec0ff */
[----:B------:R-:W-:Y:S02]  /*8010*/  IMAD R0, R123, R3, R0 ;  /* 0x000000037b007224 */ /* 0x000fe400078e0200 */
[----:B0-----:R-:W-:Y:S02]  /*8020*/  IMAD R3, R4, R29, R15 ;  /* 0x0000001d04037224 */ /* 0x001fe400078e020f */
[----:B------:R-:W-:Y:S02]  /*8030*/  @P0 IMAD R25, R21, R14, R20 ;  /* 0x0000000e15190224 */ /* 0x000fe400078e0214 */
[----:B------:R-:W-:Y:S02]  /*8040*/  IMAD R5, R3, R24, R10 ;  /* 0x0000001803057224 */ /* 0x000fe400078e020a */
[----:B------:R-:W-:-:S02]  /*8050*/  IMAD R0, R0, R30, R25 ;  /* 0x0000001e00007224 */ /* 0x000fc400078e0219 */
[----:B------:R-:W-:-:S03]  /*8060*/  IMAD.MOV.U32 R4, RZ, RZ, 0x1 ;  /* 0x00000001ff047424 */ /* 0x000fc600078e00ff */
[----:B------:R-:W-:Y:S02]  /*8070*/  SEL R130, R5, R0, !P0 ;  /* 0x0000000005827207 */ /* 0x000fe40004000000 */
[----:B------:R-:W-:Y:S02]  /*8080*/  PRMT R3, R4, 0x7610, R3 ;  /* 0x0000761004037816 */ /* 0x000fe40000000003 */
[----:B------:R-:W-:-:S07]  /*8090*/  SEL R0, R0, R5, !P0 ;  /* 0x0000000500007207 */ /* 0x000fce0004000000 */
.L_x_220:
[----:B------:R-:W-:Y:S01]  /*80a0*/  LOP3.LUT P0, RZ, R3, 0xff, RZ, 0xc0, !PT ;  /* 0x000000ff03ff7812 */ /* 0x000fe2000780c0ff */
[----:B-----5:R-:W-:-:S12]  /*80b0*/  IMAD.MOV.U32 R131, RZ, RZ, R0 ;  /* 0x000000ffff837224 */ /* 0x020fd800078e0000 */
[----:B------:R-:W-:Y:S05]  /*80c0*/  @P0 BRA `(.L_x_223) ;  /* 0xffffff90007c0947 */ /* 0x000fea000383ffff */
[----:B------:R-:W-:Y:S05]  /*80d0*/  EXIT ;  /* 0x000000000000794d */ /* 0x000fea0003800000 */
.L_x_4:
        /* <DEDUP_REMOVED lines=26> */
.L_x_225:
[--C-:B------:R-:W-:Y:S01]  /*8280*/  SHF.R.U64 R14, R12, R20, R13.reuse ;  /* 0x000000140c0e7219 */ /* 0x100fe2000000120d */
[----:B------:R-:W0:Y:S01]  /*8290*/  LDC R24, c[0x0][0x618] ;  /* 0x00018600ff187b82 */ /* 0x000e220000000800 */
[----:B------:R-:W-:Y:S01]  /*82a0*/  I2FP.F32.U32 R8, R6 ;  /* 0x0000000600087245 */ /* 0x000fe20000201000 */
[----:B------:R-:W-:Y:S01]  /*82b0*/  ULDC UR4, c[0x0][0x150] ;  /* 0x0000540000047ab9 */ /* 0x000fe20000000800 */
[----:B------:R-:W-:Y:S02]  /*82c0*/  SHF.R.U32.HI R7, RZ, R20, R13 ;  /* 0x00000014ff077219 */ /* 0x000fe4000001160d */
[----:B------:R-:W-:Y:S01]  /*82d0*/  IADD3 R11, P0, RZ, -R14, RZ ;  /* 0x8000000eff0b7210 */ /* 0x000fe20007f1e0ff */
[----:B------:R-:W-:Y:S01]  /*82e0*/  FMUL R13, R8, UR4 ;  /* 0x00000004080d7c20 */ /* 0x000fe20008400000 */
[----:B------:R-:W-:Y:S01]  /*82f0*/  ULDC UR4, c[0x0][0x154] ;  /* 0x0000550000047ab9 */ /* 0x000fe20000000800 */
[----:B------:R-:W1:Y:S02]  /*8300*/  LDC.64 R26, c[0x0][0x640] ;  /* 0x00019000ff1a7b82 */ /* 0x000e640000000a00 */
[----:B------:R-:W-:-:S02]  /*8310*/  IMAD.X R7, RZ, RZ, ~R7, P0 ;  /* 0x000000ffff077224 */ /* 0x000fc400000e0e07 */
[----:B------:R-:W2:Y:S01]  /*8320*/  F2I.U32.TRUNC.NTZ R13, R13 ;  /* 0x0000000d000d7305 */ /* 0x000ea2000020f000 */
[----:B------:R-:W-:-:S03]  /*8330*/  IMAD.WIDE.U32 R8, R11, R22, R16 ;  /* 0x000000160b087225 */ /* 0x000fc600078e0010 */
[----:B------:R-:W3:Y:S01]  /*8340*/  LDC R15, c[0x0][0x144] ;  /* 0x00005100ff0f7b82 */ /* 0x000ee20000000800 */
[----:B------:R-:W-:-:S04]  /*8350*/  IMAD R10, R7, R22, RZ ;  /* 0x00000016070a7224 */ /* 0x000fc800078e02ff */
[----:B------:R-:W-:Y:S02]  /*8360*/  IMAD R7, R11, R23, R10 ;  /* 0x000000170b077224 */ /* 0x000fe400078e020a */
[----:B------:R-:W-:Y:S01]  /*8370*/  IMAD.MOV.U32 R10, RZ, RZ, -0x1 ;  /* 0xffffffffff0a7424 */ /* 0x000fe200078e00ff */
[----:B------:R-:W4:Y:S01]  /*8380*/  LDC R20, c[0x0][0x608] ;  /* 0x00018200ff147b82 */ /* 0x000f220000000800 */
[----:B------:R-:W-:Y:S01]  /*8390*/  IMAD.IADD R7, R9, 0x1, R7 ;  /* 0x0000000109077824 */ /* 0x000fe200078e0207 */
[----:B------:R-:W-:-:S04]  /*83a0*/  I2FP.F32.U32 R9, R5 ;  /* 0x0000000500097245 */ /* 0x000fc80000201000 */
[-C--:B0-----:R-:W-:Y:S01]  /*83b0*/  SHF.R.U64 R12, R8, R24.reuse, R7 ;  /* 0x00000018080c7219 */ /* 0x081fe20000001207 */
[----:B--2---:R-:W-:Y:S01]  /*83c0*/  IMAD.MOV R8, RZ, RZ, -R13 ;  /* 0x000000ffff087224 */ /* 0x004fe200078e0a0d */
[----:B------:R-:W0:Y:S01]  /*83d0*/  LDC R11, c[0x0][0x658] ;  /* 0x00019600ff0b7b82 */ /* 0x000e220000000800 */
[----:B-1----:R-:W-:Y:S01]  /*83e0*/  ISETP.NE.U32.AND P0, PT, R26, RZ, PT ;  /* 0x000000ff1a00720c */ /* 0x002fe20003f05070 */
[----:B------:R-:W-:Y:S01]  /*83f0*/  FMUL R9, R9, UR4 ;  /* 0x0000000409097c20 */ /* 0x000fe20008400000 */
[----:B------:R-:W-:Y:S02]  /*8400*/  SHF.R.U32.HI R7, RZ, R24, R7 ;  /* 0x00000018ff077219 */ /* 0x000fe40000011607 */
[----:B------:R-:W-:-:S03]  /*8410*/  ISETP.NE.AND.EX P0, PT, R27, RZ, PT, P0 ;  /* 0x000000ff1b00720c */ /* 0x000fc60003f05300 */
[----:B------:R-:W1:Y:S01]  /*8420*/  LDC R22, c[0x0][0x148] ;  /* 0x00005200ff167b82 */ /* 0x000e620000000800 */
[----:B---3--:R-:W-:Y:S02]  /*8430*/  IMAD R23, R15, R8, R6 ;  /* 0x000000080f177224 */ /* 0x008fe400078e0206 */
[----:B------:R-:W-:-:S05]  /*8440*/  IMAD.MOV.U32 R8, RZ, RZ, 0x1 ;  /* 0x00000001ff087424 */ /* 0x000fca00078e00ff */
[----:B------:R-:W2:Y:S01]  /*8450*/  LDC R21, c[0x0][0x600] ;  /* 0x00018000ff157b82 */ /* 0x000ea20000000800 */
[-CC-:B----4-:R-:W-:Y:S02]  /*8460*/  SHF.R.U64 R15, R12, R20.reuse, R7.reuse ;  /* 0x000000140c0f7219 */ /* 0x190fe40000001207 */
[----:B------:R-:W-:Y:S02]  /*8470*/  SHF.R.U32.HI R6, RZ, R20, R7 ;  /* 0x00000014ff067219 */ /* 0x000fe40000011607 */
[----:B------:R3:W4:Y:S03]  /*8480*/  F2I.U32.TRUNC.NTZ R20, R9 ;  /* 0x0000000900147305 */ /* 0x000726000020f000 */
[----:B------:R-:W1:Y:S01]  /*8490*/  LDC R25, c[0x0][0x648] ;  /* 0x00019200ff197b82 */ /* 0x000e620000000800 */
[-C--:B0-----:R-:W-:Y:S02]  /*84a0*/  SHF.R.U64 R19, R15, R11.reuse, R6 ;  /* 0x0000000b0f137219 */ /* 0x081fe40000001206 */
[----:B------:R-:W-:-:S02]  /*84b0*/  SHF.L.U32 R10, R10, R11, RZ ;  /* 0x0000000b0a0a7219 */ /* 0x000fc400000006ff */
[-C--:B------:R-:W-:Y:S01]  /*84c0*/  SHF.R.U32.HI R7, RZ, R11.reuse, R6 ;  /* 0x0000000bff077219 */ /* 0x080fe20000011606 */
[----:B------:R-:W-:Y:S01]  /*84d0*/  IMAD.MOV.U32 R6, RZ, RZ, R19 ;  /* 0x000000ffff067224 */ /* 0x000fe200078e0013 */
[----:B------:R-:W-:Y:S01]  /*84e0*/  SHF.L.U32 R24, R8, R11, RZ ;  /* 0x0000000b08187219 */ /* 0x000fe200000006ff */
[----:B------:R-:W0:Y:S01]  /*84f0*/  LDC R28, c[0x0][0x638] ;  /* 0x00018e00ff1c7b82 */ /* 0x000e220000000800 */
[----:B------:R-:W-:-:S07]  /*8500*/  LOP3.LUT R30, RZ, R10, RZ, 0x33, !PT ;  /* 0x0000000aff1e7212 */ /* 0x000fce00078e33ff */
[----:B------:R-:W0:Y:S01]  /*8510*/  LDC R29, c[0x0][0x610] ;  /* 0x00018400ff1d7b82 */ /* 0x000e220000000800 */
[----:B---34-:R-:W-:Y:S05]  /*8520*/  @!P0 BRA `(.L_x_226) ;  /* 0x0000000000288947 */ /* 0x018fea0003800000 */
[----:B------:R-:W3:Y:S02]  /*8530*/  LDC R6, c[0x0][0x64c] ;  /* 0x00019300ff067b82 */ /* 0x000ee40000000800 */
[----:B---3--:R-:W-:-:S05]  /*8540*/  IADD3 R11, P0, R19, R6, RZ ;  /* 0x00000006130b7210 */ /* 0x008fca0007f1e0ff */
        /* <DEDUP_REMOVED lines=8> */
.L_x_226:
[----:B------:R-:W-:Y:S01]  /*85d0*/  ISETP.NE.AND P0, PT, R2, 0x1, PT ;  /* 0x000000010200780c */ /* 0x000fe20003f05270 */
[----:B--2---:R-:W-:Y:S01]  /*85e0*/  VIADD R9, R21, 0xffffffff ;  /* 0xffffffff15097836 */ /* 0x004fe20000000000 */
[----:B-1----:R-:W-:Y:S01]  /*85f0*/  SHF.R.U64 R7, R6, R25, R7 ;  /* 0x0000001906077219 */ /* 0x002fe20000001207 */
[----:B------:R-:W-:Y:S01]  /*8600*/  IMAD.MOV R20, RZ, RZ, -R20 ;  /* 0x000000ffff147224 */ /* 0x000fe200078e0a14 */
[----:B------:R-:W-:Y:S02]  /*8610*/  LOP3.LUT R6, R15, R30, RZ, 0xc0, !PT ;  /* 0x0000001e0f067212 */ /* 0x000fe400078ec0ff */
[----:B------:R-:W-:Y:S01]  /*8620*/  LOP3.LUT R12, R12, R9, RZ, 0xc0, !PT ;  /* 0x000000090c0c7212 */ /* 0x000fe200078ec0ff */
[----:B------:R-:W-:Y:S02]  /*8630*/  IMAD.MOV R8, RZ, RZ, -R7 ;  /* 0x000000ffff087224 */ /* 0x000fe400078e0a07 */
[----:B------:R-:W-:Y:S02]  /*8640*/  IMAD R6, R24, R7, R6 ;  /* 0x0000000718067224 */ /* 0x000fe400078e0206 */
[----:B------:R-:W-:-:S02]  /*8650*/  IMAD.MOV.U32 R9, RZ, RZ, 0x1 ;  /* 0x00000001ff097424 */ /* 0x000fc400078e00ff */
[----:B------:R-:W-:Y:S02]  /*8660*/  @P0 IMAD R23, R22, R20, R5 ;  /* 0x0000001416170224 */ /* 0x000fe400078e0205 */
[----:B0-----:R-:W-:Y:S02]  /*8670*/  IMAD R5, R8, R28, R19 ;  /* 0x0000001c08057224 */ /* 0x001fe400078e0213 */
[----:B------:R-:W-:Y:S02]  /*8680*/  IMAD R19, R6, R29, R23 ;  /* 0x0000001d06137224 */ /* 0x000fe400078e0217 */
[----:B------:R-:W-:Y:S02]  /*8690*/  IMAD R6, R5, R21, R12 ;  /* 0x0000001505067224 */ /* 0x000fe400078e020c */
[----:B------:R-:W-:-:S03]  /*86a0*/  IMAD.MOV.U32 R8, RZ, RZ, R14 ;  /* 0x000000ffff087224 */ /* 0x000fc600078e000e */
[----:B------:R-:W-:Y:S02]  /*86b0*/  SEL R20, R6, R19, !P0 ;  /* 0x0000001306147207 */ /* 0x000fe40004000000 */
[----:B------:R-:W-:-:S07]  /*86c0*/  SEL R19, R19, R6, !P0 ;  /* 0x0000000613137207 */ /* 0x000fce0004000000 */
.L_x_224:
[----:B------:R-:W-:-:S08]  /*86d0*/  NOP ;  /* 0x0000000000007918 */ /* 0x000fd00000000000 */
[----:B------:R-:W0:-:S00]  /*86e0*/  USETMAXREG.DEALLOC.CTAPOOL 0x28 ;  /* 0x00000028000079c8 */ /* 0x000e0000080e0500 */
[----:B0-----:R-:W-:-:S13]  /*86f0*/  ISETP.NE.AND P0, PT, R0, RZ, PT ;  /* 0x000000ff0000720c */ /* 0x001fda0003f05270 */
[----:B------:R-:W-:Y:S05]  /*8700*/  @P0 EXIT ;  /* 0x000000000000094d */ /* 0x000fea0003800000 */
[----:B------:R-:W-:Y:S01]  /*8710*/  LOP3.LUT P0, RZ, R9, 0xff, RZ, 0xc0, !PT ;  /* 0x000000ff09ff7812 */ /* 0x000fe2000780c0ff */
[----:B------:R-:W-:Y:S02]  /*8720*/  IMAD.MOV.U32 R0, RZ, RZ, 0x1 ;  /* 0x00000001ff007424 */ /* 0x000fe400078e00ff */
[----:B------:R-:W-:-:S10]  /*8730*/  IMAD.MOV.U32 R12, RZ, RZ, RZ ;  /* 0x000000ffff0c7224 */ /* 0x000fd400078e00ff */
[----:B------:R-:W-:Y:S05]  /*8740*/  @!P0 BRA `(.L_x_227) ;  /* 0x0000000c00148947 */ /* 0x000fea0003800000 */
[----:B------:R-:W0:Y:S01]  /*8750*/  LDC R0, c[0x0][0x28c] ;  /* 0x0000a300ff007b82 */ /* 0x000e220000000800 */
[----:B------:R-:W-:Y:S01]  /*8760*/  LOP3.LUT P0, RZ, R3, 0x1f, RZ, 0xc0, !PT ;  /* 0x0000001f03ff7812 */ /* 0x000fe2000780c0ff */
[----:B------:R-:W-:Y:S01]  /*8770*/  ULDC UR5, c[0x0][0x658] ;  /* 0x0001960000057ab9 */ /* 0x000fe20000000800 */
[----:B------:R-:W-:Y:S01]  /*8780*/  UMOV UR6, 0xffffffff ;  /* 0xffffffff00067882 */ /* 0x000fe20000000000 */
[----:B------:R-:W-:Y:S01]  /*8790*/  BSSY B0, `(.L_x_227) ;  /* 0x00000c0000007945 */ /* 0x000fe20003800000 */
[----:B------:R-:W-:Y:S01]  /*87a0*/  USHF.L.U32 UR6, UR6, UR5, URZ ;  /* 0x0000000506067299 */ /* 0x000fe2000800063f */
[C---:B------:R-:W-:Y:S01]  /*87b0*/  ISETP.NE.AND P2, PT, R4.reuse, RZ, PT ;  /* 0x000000ff0400720c */ /* 0x040fe20003f45270 */
[----:B------:R-:W-:Y:S01]  /*87c0*/  IMAD.MOV.U32 R13, RZ, RZ, 0x1 ;  /* 0x00000001ff0d7424 */ /* 0x000fe200078e00ff */
[----:B------:R-:W-:Y:S01]  /*87d0*/  ISETP.NE.OR P0, PT, R4, RZ, !P0 ;  /* 0x000000ff0400720c */ /* 0x000fe20004705670 */
[----:B------:R-:W-:Y:S01]  /*87e0*/  IMAD.MOV.U32 R12, RZ, RZ, RZ ;  /* 0x000000ffff0c7224 */ /* 0x000fe200078e00ff */
[----:B------:R-:W-:Y:S01]  /*87f0*/  LOP3.LUT R11, R18, 0x2, RZ, 0xfc, !PT ;  /* 0x00000002120b7812 */ /* 0x000fe200078efcff */
[----:B------:R-:W-:Y:S01]  /*8800*/  ULDC UR4, c[0x0][0x600] ;  /* 0x0001800000047ab9 */ /* 0x000fe20000000800 */
[----:B------:R-:W-:Y:S01]  /*8810*/  UMOV UR7, 0x1 ;  /* 0x0000000100077882 */ /* 0x000fe20000000000 */
[----:B------:R-:W-:-:S02]  /*8820*/  UIADD3 UR15, UR4, -0x1, URZ ;  /* 0xffffffff040f7890 */ /* 0x000fc4000fffe03f */
[----:B------:R-:W-:Y:S02]  /*8830*/  USHF.L.U32 UR17, UR7, UR5, URZ ;  /* 0x0000000507117299 */ /* 0x000fe4000800063f */
[----:B------:R-:W-:Y:S01]  /*8840*/  ULOP3.LUT UR16, URZ, UR6, URZ, 0x33, !UPT ;  /* 0x000000063f107292 */ /* 0x000fe2000f8e333f */
[----:B------:R-:W-:Y:S01]  /*8850*/  ULDC.64 UR20, c[0x0][0x198] ;  /* 0x0000660000147ab9 */ /* 0x000fe20000000a00 */
[----:B0-----:R-:W-:-:S05]  /*8860*/  VIADD R0, R0, 0x1f ;  /* 0x0000001f00007836 */ /* 0x001fca0000000000 */
[----:B------:R-:W-:-:S04]  /*8870*/  SHF.R.S32.HI R3, RZ, 0x1f, R0 ;  /* 0x0000001fff037819 */ /* 0x000fc80000011400 */
[----:B------:R-:W-:Y:S01]  /*8880*/  LEA.HI R3, R3, R0, RZ, 0x5 ;  /* 0x0000000003037211 */ /* 0x000fe200078f28ff */
[----:B------:R-:W-:-:S03]  /*8890*/  IMAD.MOV.U32 R0, RZ, RZ, 0x1 ;  /* 0x00000001ff007424 */ /* 0x000fc600078e00ff */
[----:B------:R-:W-:-:S05]  /*88a0*/  SHF.R.S32.HI R3, RZ, 0x5, R3 ;  /* 0x00000005ff037819 */ /* 0x000fca0000011403 */
[----:B------:R-:W-:-:S07]  /*88b0*/  VIADD R10, R3, 0x1 ;  /* 0x00000001030a7836 */ /* 0x000fce0000000000 */
.L_x_239:
[----:B------:R-:W-:-:S03]  /*88c0*/  UMOV UR4, 0xffffffff ;  /* 0xffffffff00047882 */ /* 0x000fc60000000000 */
[----:B------:R-:W-:Y:S05]  /*88d0*/  BRA.DIV UR4, `(.L_x_228) ;  /* 0x0000001204987947 */ /* 0x000fea000b800000 */
[----:B------:R-:W-:-:S13]  /*88e0*/  ELECT P6, URZ, PT ;  /* 0x00000000003f782f */ /* 0x000fda00038c0000 */
.L_x_257:
[----:B------:R-:W0:Y:S01]  /*88f0*/  LDC R4, c[0x0][0x28c] ;  /* 0x0000a300ff047b82 */ /* 0x000e220000000800 */
[----:B------:R-:W-:Y:S01]  /*8900*/  BSSY B1, `(.L_x_229) ;  /* 0x0000037000017945 */ /* 0x000fe20003800000 */
[----:B0-----:R-:W-:-:S13]  /*8910*/  ISETP.LT.OR P6, PT, R4, 0x1, !P6 ;  /* 0x000000010400780c */ /* 0x001fda00077c1670 */
[----:B------:R-:W-:Y:S05]  /*8920*/  @P6 BRA `(.L_x_230) ;  /* 0x0000000000d06947 */ /* 0x000fea0003800000 */
[----:B------:R-:W-:Y:S02]  /*8930*/  IMAD R20, R20, 0xc0, RZ ;  /* 0x000000c014147824 */ /* 0x000fe400078e02ff */
[----:B------:R-:W-:Y:S02]  /*8940*/  IMAD.SHL.U32 R19, R19, 0x80, RZ ;  /* 0x0000008013137824 */ /* 0x000fe400078e00ff */
[----:B------:R-:W-:Y:S02]  /*8950*/  IMAD.MOV.U32 R21, RZ, RZ, RZ ;  /* 0x000000ffff157224 */ /* 0x000fe400078e00ff */
[----:B------:R-:W-:Y:S02]  /*8960*/  IMAD.MOV.U32 R4, RZ, RZ, R10 ;  /* 0x000000ffff047224 */ /* 0x000fe400078e000a */
[----:B------:R-:W-:Y:S02]  /*8970*/  IMAD.MOV.U32 R5, RZ, RZ, R0 ;  /* 0x000000ffff057224 */ /* 0x000fe400078e0000 */
[----:B------:R-:W-:-:S07]  /*8980*/  IMAD.MOV.U32 R6, RZ, RZ, R12 ;  /* 0x000000ffff067224 */ /* 0x000fce00078e000c */
.L_x_234:
[----:B------:R-:W0:Y:S01]  /*8990*/  S2R R14, SR_CgaCtaId ;  /* 0x00000000000e7919 */ /* 0x000e220000008800 */
[----:B------:R-:W-:Y:S01]  /*89a0*/  MOV R7, 0x400 ;  /* 0x0000040000077802 */ /* 0x000fe20000000f00 */
[----:B------:R-:W1:Y:S03]  /*89b0*/  @!P2 LDC R9, c[0x0][0x500] ;  /* 0x00014000ff09ab82 */ /* 0x000e660000000800 */
[----:B0-----:R-:W-:Y:S02]  /*89c0*/  LEA R15, R14, R7, 0x18 ;  /* 0x000000070e0f7211 */ /* 0x001fe400078ec0ff */
[----:B------:R-:W-:-:S03]  /*89d0*/  SHF.L.U32 R7, R5, 0x1f, RZ ;  /* 0x0000001f05077819 */ /* 0x000fc600000006ff */
[----:B------:R-:W-:-:S04]  /*89e0*/  IMAD R14, R6, 0x8, R15 ;  /* 0x00000008060e7824 */ /* 0x000fc800078e020f */
[----:B------:R-:W0:Y:S02]  /*89f0*/  SYNCS.PHASECHK.TRANS64.TRYWAIT P1, [R14+URZ+0x58], R7 ;  /* 0x000058070e0075a7 */ /* 0x000e24000802017f */
[----:B01----:R-:W-:Y:S05]  /*8a00*/  @!P1 BRA `(.L_x_231) ;  /* 0x00000010006c9947 */ /* 0x003fea0003800000 */
.L_x_258:
[----:B0-----:R-:W-:Y:S01]  /*8a10*/  PRMT R7, R11, 0x9910, RZ ;  /* 0x000099100b077816 */ /* 0x001fe200000000ff */
[----:B------:R0:W-:Y:S03]  /*8a20*/  @!P2 SYNCS.ARRIVE.TRANS64 RZ, [R14+URZ], R9 ;  /* 0x000000090effa9a7 */ /* 0x0001e6000800003f */
[----:B------:R-:W-:-:S13]  /*8a30*/  ISETP.NE.AND P1, PT, R7, 0x2, PT ;  /* 0x000000020700780c */ /* 0x000fda0003f25270 */
[----:B0-----:R-:W-:Y:S05]  /*8a40*/  @P1 BRA `(.L_x_232) ;  /* 0x0000000000041947 */ /* 0x001fea0003800000 */
[----:B------:R-:W-:Y:S01]  /*8a50*/  BPT.TRAP 0x1 ;  /* 0x000000040000795c */ /* 0x000fe20000300000 */
.L_x_232:
[----:B------:R-:W-:Y:S05]  /*8a60*/  @P0 BRA `(.L_x_233) ;  /* 0x0000000000040947 */ /* 0x000fea0003800000 */
[----:B------:R-:W-:Y:S01]  /*8a70*/  BPT.TRAP 0x1 ;  /* 0x000000040000795c */ /* 0x000fe20000300000 */
.L_x_233:
[--C-:B------:R-:W-:Y:S01]  /*8a80*/  IMAD R7, R6, 0x2000, R15.reuse ;  /* 0x0000200006077824 */ /* 0x100fe200078e020f */
[----:B------:R-:W-:Y:S01]  /*8a90*/  R2UR UR9, R14 ;  /* 0x000000000e0972ca */ /* 0x000fe200000e0000 */
[----:B------:R-:W-:Y:S01]  /*8aa0*/  IMAD R15, R6, 0x3000, R15 ;  /* 0x00003000060f7824 */ /* 0x000fe200078e020f */
[----:B------:R-:W-:Y:S01]  /*8ab0*/  UIADD3 UR4, UP0, UR20, 0xf0, URZ ;  /* 0x000000f014047890 */ /* 0x000fe2000ff1e03f */
[----:B------:R-:W-:Y:S01]  /*8ac0*/  VIADD R4, R4, 0xffffffff ;  /* 0xffffffff04047836 */ /* 0x000fe20000000000 */
[----:B------:R-:W-:Y:S01]  /*8ad0*/  R2UR UR5, R7 ;  /* 0x00000000070572ca */ /* 0x000fe200000e0000 */
[----:B------:R-:W-:Y:S01]  /*8ae0*/  UIADD3 UR22, UP1, UR20, 0x1f0, URZ ;  /* 0x000001f014167890 */ /* 0x000fe2000ff3e03f */
[----:B------:R-:W-:Y:S01]  /*8af0*/  R2UR UR8, R15 ;  /* 0x000000000f0872ca */ /* 0x000fe200000e0000 */
[----:B------:R-:W-:Y:S01]  /*8b00*/  VIADD R6, R6, 0x1 ;  /* 0x0000000106067836 */ /* 0x000fe20000000000 */
[----:B------:R-:W-:Y:S01]  /*8b10*/  R2UR UR11, R19 ;  /* 0x00000000130b72ca */ /* 0x000fe200000e0000 */
[----:B------:R-:W-:Y:S01]  /*8b20*/  UIADD3.X UR23, URZ, UR21, URZ, UP1, !UPT ;  /* 0x000000153f177290 */ /* 0x000fe20008ffe43f */
[C---:B------:R-:W-:Y:S01]  /*8b30*/  R2UR UR10, R21.reuse ;  /* 0x00000000150a72ca */ /* 0x040fe200000e0000 */
[----:B------:R-:W-:Y:S01]  /*8b40*/  UMOV UR6, 0x0 ;  /* 0x0000000000067882 */ /* 0x000fe20000000000 */
[----:B------:R-:W-:Y:S01]  /*8b50*/  R2UR UR12, R8 ;  /* 0x00000000080c72ca */ /* 0x000fe200000e0000 */
[----:B------:R-:W-:Y:S01]  /*8b60*/  UMOV UR7, 0x10000000 ;  /* 0x1000000000077882 */ /* 0x000fe20000000000 */
[----:B------:R-:W-:Y:S01]  /*8b70*/  R2UR UR18, R20 ;  /* 0x00000000141272ca */ /* 0x000fe200000e0000 */
[----:B------:R-:W-:Y:S01]  /*8b80*/  VIADD R21, R21, 0x20 ;  /* 0x0000002015157836 */ /* 0x000fe20000000000 */
[----:B------:R-:W-:Y:S01]  /*8b90*/  ISETP.GT.AND P3, PT, R4, 0x1, PT ;  /* 0x000000010400780c */ /* 0x000fe20003f64270 */
[----:B------:R-:W-:Y:S01]  /*8ba0*/  UIADD3 UR13, UR5, 0x180, URZ ;  /* 0x00000180050d7890 */ /* 0x000fe2000fffe03f */
[----:B------:R-:W-:Y:S01]  /*8bb0*/  ISETP.NE.AND P1, PT, R6, 0xb, PT ;  /* 0x0000000b0600780c */ /* 0x000fe20003f25270 */
[----:B------:R-:W-:-:S02]  /*8bc0*/  UIADD3.X UR5, URZ, UR21, URZ, UP0, !UPT ;  /* 0x000000153f057290 */ /* 0x000fc400087fe43f */
[----:B------:R-:W-:Y:S01]  /*8bd0*/  UIADD3 UR14, UR8, 0x16180, URZ ;  /* 0x00016180080e7890 */ /* 0x000fe2000fffe03f */
[----:B------:R-:W-:Y:S02]  /*8be0*/  SEL R14, RZ, 0x1, P1 ;  /* 0x00000001ff0e7807 */ /* 0x000fe40000800000 */
[----:B------:R-:W-:Y:S01]  /*8bf0*/  UMOV UR8, UR13 ;  /* 0x0000000d00087c82 */ /* 0x000fe20008000000 */
[----:B------:R-:W-:Y:S02]  /*8c00*/  SEL R6, R6, RZ, P1 ;  /* 0x000000ff06067207 */ /* 0x000fe40000800000 */
[----:B------:R-:W-:Y:S01]  /*8c10*/  LOP3.LUT R5, R5, R14, RZ, 0x3c, !PT ;  /* 0x0000000e05057212 */ /* 0x000fe200078e3cff */
[----:B------:R0:W-:Y:S02]  /*8c20*/  UTMALDG.3D [UR8], [UR4], desc[UR6] ;  /* 0x00000608040075b4 */ /* 0x0001e40008011000 */
[----:B0-----:R-:W-:Y:S01]  /*8c30*/  UMOV UR8, UR14 ;  /* 0x0000000e00087c82 */ /* 0x001fe20008000000 */
[----:B------:R-:W-:-:S02]  /*8c40*/  UMOV UR11, UR18 ;  /* 0x00000012000b7c82 */ /* 0x000fc40008000000 */
[----:B------:R0:W-:Y:S02]  /*8c50*/  UTMALDG.3D [UR8], [UR22], desc[UR6] ;  /* 0x00000608160075b4 */ /* 0x0001e40008011000 */
[----:B0-----:R-:W-:Y:S05]  /*8c60*/  @P3 BRA `(.L_x_234) ;  /* 0xfffffffc00483947 */ /* 0x001fea000383ffff */
.L_x_230:
[----:B------:R-:W-:Y:S05]  /*8c70*/  BSYNC B1 ;  /* 0x0000000000017941 */ /* 0x000fea0003800000 */
.L_x_229:
[----:B------:R-:W-:Y:S01]  /*8c80*/  LOP3.LUT P3, RZ, R13, 0xff, RZ, 0xc0, !PT ;  /* 0x000000ff0dff7812 */ /* 0x000fe2000786c0ff */
[----:B------:R-:W-:Y:S01]  /*8c90*/  IMAD.IADD R12, R3, 0x1, R12 ;  /* 0x00000001030c7824 */ /* 0x000fe200078e020c */
[----:B------:R-:W-:Y:S01]  /*8ca0*/  IADD3 R16, P4, R16, UR36, RZ ;  /* 0x0000002410107c10 */ /* 0x000fe2000ff9e0ff */
[----:B------:R-:W-:Y:S01]  /*8cb0*/  ULDC.64 UR4, c[0x0][0x650] ;  /* 0x0001940000047ab9 */ /* 0x000fe20000000a00 */
[----:B------:R-:W-:Y:S01]  /*8cc0*/  BSSY B1, `(.L_x_235) ;  /* 0x000006a000017945 */ /* 0x000fe20003800000 */
[----:B------:R-:W-:Y:S01]  /*8cd0*/  IMAD.MOV.U32 R19, RZ, RZ, -0x1 ;  /* 0xffffffffff137424 */ /* 0x000fe200078e00ff */
[----:B------:R-:W-:Y:S01]  /*8ce0*/  ISETP.GT.U32.AND P1, PT, R12, 0xa, PT ;  /* 0x0000000a0c00780c */ /* 0x000fe20003f24070 */
[----:B------:R-:W-:Y:S01]  /*8cf0*/  IMAD.MOV.U32 R20, RZ, RZ, -0x1 ;  /* 0xffffffffff147424 */ /* 0x000fe200078e00ff */
[----:B------:R-:W-:Y:S01]  /*8d00*/  IADD3.X R17, R17, UR42, RZ, P4, !PT ;  /* 0x0000002a11117c10 */ /* 0x000fe2000a7fe4ff */
[----:B------:R-:W-:Y:S01]  /*8d10*/  IMAD.MOV.U32 R8, RZ, RZ, -0x1 ;  /* 0xffffffffff087424 */ /* 0x000fe200078e00ff */
[----:B------:R-:W-:-:S02]  /*8d20*/  ISETP.LT.U32.AND P1, PT, R3, 0xb, P1 ;  /* 0x0000000b0300780c */ /* 0x000fc40000f21070 */
[----:B------:R-:W-:Y:S01]  /*8d30*/  PRMT R13, RZ, 0x7610, R13 ;  /* 0x00007610ff0d7816 */ /* 0x000fe2000000000d */
[----:B------:R-:W0:Y:S01]  /*8d40*/  @P3 S2R R5, SR_CgaCtaId ;  /* 0x0000000000053919 */ /* 0x000e220000008800 */
[----:B------:R-:W-:-:S04]  /*8d50*/  @P3 MOV R4, 0x400 ;  /* 0x0000040000043802 */ /* 0x000fc80000000f00 */
[----:B0-----:R-:W-:Y:S01]  /*8d60*/  @P3 LEA R6, R5, R4, 0x18 ;  /* 0x0000000405063211 */ /* 0x001fe200078ec0ff */
[----:B------:R-:W-:-:S03]  /*8d70*/  IMAD.WIDE.U32 R4, R12, -0x45d1745d, RZ ;  /* 0xba2e8ba30c047825 */ /* 0x000fc600078e00ff */
[----:B------:R0:W-:Y:S01]  /*8d80*/  @P3 SYNCS.ARRIVE.TRANS64.A1T0 RZ, [R6+URZ+0xc8], RZ ;  /* 0x0000c8ff06ff39a7 */ /* 0x0001e2000810003f */
[----:B------:R-:W-:Y:S02]  /*8d90*/  ISETP.GE.U32.AND P3, PT, R3, 0xb, PT ;  /* 0x0000000b0300780c */ /* 0x000fe40003f66070 */
[----:B------:R-:W-:Y:S02]  /*8da0*/  SHF.R.U32.HI R7, RZ, 0x3, R5 ;  /* 0x00000003ff077819 */ /* 0x000fe40000011605 */
[----:B------:R-:W-:Y:S02]  /*8db0*/  SEL R5, RZ, 0x1, !P1 ;  /* 0x00000001ff057807 */ /* 0x000fe40004800000 */
[----:B------:R-:W-:Y:S01]  /*8dc0*/  ISETP.GE.U32.AND P1, PT, R16, UR4, PT ;  /* 0x0000000410007c0c */ /* 0x000fe2000bf26070 */
[----:B------:R-:W-:Y:S01]  /*8dd0*/  IMAD R12, R7, -0xb, R12 ;  /* 0xfffffff5070c7824 */ /* 0x000fe200078e020c */
[----:B------:R-:W-:Y:S02]  /*8de0*/  LOP3.LUT R0, R0, R5, RZ, 0x3c, !PT ;  /* 0x0000000500007212 */ /* 0x000fe400078e3cff */
[----:B------:R-:W-:-:S02]  /*8df0*/  ISETP.GE.U32.AND.EX P1, PT, R17, UR5, PT, P1 ;  /* 0x0000000511007c0c */ /* 0x000fc4000bf26110 */
[----:B------:R-:W-:Y:S02]  /*8e00*/  PRMT R4, RZ, 0x7610, R4 ;  /* 0x00007610ff047816 */ /* 0x000fe40000000004 */
[----:B------:R-:W-:-:S09]  /*8e10*/  @P3 LOP3.LUT R0, R0, 0x1, R7, 0x78, !PT ;  /* 0x0000000100003812 */ /* 0x000fd200078e7807 */
[----:B0-----:R-:W-:Y:S05]  /*8e20*/  @P1 BRA `(.L_x_236) ;  /* 0x00000004004c1947 */ /* 0x001fea0003800000 */
[----:B------:R-:W-:Y:S01]  /*8e30*/  ULDC.64 UR4, c[0x0][0x628] ;  /* 0x00018a0000047ab9 */ /* 0x000fe20000000a00 */
[----:B------:R-:W0:Y:S01]  /*8e40*/  S2R R15, SR_CTAID.X ;  /* 0x00000000000f7919 */ /* 0x000e220000002500 */
[----:B------:R-:W-:Y:S01]  /*8e50*/  ISETP.NE.U32.AND P1, PT, RZ, UR4, PT ;  /* 0x00000004ff007c0c */ /* 0x000fe2000bf25070 */
[----:B------:R-:W-:Y:S01]  /*8e60*/  ULDC UR7, c[0x0][0x630] ;  /* 0x00018c0000077ab9 */ /* 0x000fe20000000800 */
[----:B------:R-:W-:Y:S01]  /*8e70*/  IMAD.MOV.U32 R4, RZ, RZ, R16 ;  /* 0x000000ffff047224 */ /* 0x000fe200078e0010 */
[----:B------:R-:W1:Y:S01]  /*8e80*/  S2R R14, SR_CTAID.Y ;  /* 0x00000000000e7919 */ /* 0x000e620000002600 */
[----:B------:R-:W-:Y:S01]  /*8e90*/  ISETP.NE.AND.EX P1, PT, RZ, UR5, PT, P1 ;  /* 0x00000005ff007c0c */ /* 0x000fe2000bf25310 */
[----:B------:R-:W-:-:S12]  /*8ea0*/  IMAD.MOV.U32 R5, RZ, RZ, R17 ;  /* 0x000000ffff057224 */ /* 0x000fd800078e0011 */
[----:B------:R-:W-:Y:S05]  /*8eb0*/  @!P1 BRA `(.L_x_237) ;  /* 0x0000000000289947 */ /* 0x000fea0003800000 */
[----:B------:R-:W-:Y:S02]  /*8ec0*/  ULDC UR6, c[0x0][0x634] ;  /* 0x00018d0000067ab9 */ /* 0x000fe40000000800 */
[----:B------:R-:W-:-:S05]  /*8ed0*/  IADD3 R9, P1, R16, UR6, RZ ;  /* 0x0000000610097c10 */ /* 0x000fca000ff3e0ff */
[----:B------:R-:W-:-:S04]  /*8ee0*/  IMAD.X R19, RZ, RZ, R17, P1 ;  /* 0x000000ffff137224 */ /* 0x000fc800008e0611 */
[----:B------:R-:W-:-:S04]  /*8ef0*/  IMAD.WIDE.U32 R6, R19, UR4, RZ ;  /* 0x0000000413067c25 */ /* 0x000fc8000f8e00ff */
[----:B------:R-:W-:-:S04]  /*8f00*/  IMAD.WIDE.U32 R6, P1, R9, UR5, R6 ;  /* 0x0000000509067c25 */ /* 0x000fc8000f820006 */
[----:B------:R-:W-:-:S04]  /*8f10*/  IMAD.WIDE.U32 R8, R9, UR4, RZ ;  /* 0x0000000409087c25 */ /* 0x000fc8000f8e00ff */
[----:B------:R-:W-:Y:S01]  /*8f20*/  IMAD.X R5, RZ, RZ, RZ, P1 ;  /* 0x000000ffff057224 */ /* 0x000fe200008e06ff */
[----:B------:R-:W-:Y:S01]  /*8f30*/  IADD3 RZ, P1, R9, R6, RZ ;  /* 0x0000000609ff7210 */ /* 0x000fe20007f3e0ff */
[----:B------:R-:W-:-:S04]  /*8f40*/  IMAD.MOV.U32 R4, RZ, RZ, R7 ;  /* 0x000000ffff047224 */ /* 0x000fc800078e0007 */
[----:B------:R-:W-:-:S08]  /*8f50*/  IMAD.WIDE.U32.X R4, R19, UR5, R4, P1 ;  /* 0x0000000513047c25 */ /* 0x000fd000088e0404 */
.L_x_237:
[--C-:B------:R-:W-:Y:S01]  /*8f60*/  SHF.R.U64 R8, R4, UR7, R5.reuse ;  /* 0x0000000704087c19 */ /* 0x100fe20008001205 */
[----:B------:R-:W-:Y:S01]  /*8f70*/  ULDC.64 UR4, c[0x0][0x620] ;  /* 0x0001880000047ab9 */ /* 0x000fe20000000a00 */
[----:B------:R-:W-:Y:S01]  /*8f80*/  SHF.R.U32.HI R4, RZ, UR7, R5 ;  /* 0x00000007ff047c19 */ /* 0x000fe20008011605 */
[----:B------:R-:W2:Y:S01]  /*8f90*/  LDC R24, c[0x0][0x144] ;  /* 0x00005100ff187b82 */ /* 0x000ea20000000800 */
[----:B------:R-:W-:Y:S01]  /*8fa0*/  IADD3 R7, P1, RZ, -R8, RZ ;  /* 0x80000008ff077210 */ /* 0x000fe20007f3e0ff */
[----:B------:R-:W-:Y:S01]  /*8fb0*/  ULDC.64 UR8, c[0x0][0x640] ;  /* 0x0001900000087ab9 */ /* 0x000fe20000000a00 */
[----:B0-----:R-:W-:Y:S01]  /*8fc0*/  I2FP.F32.U32 R9, R15 ;  /* 0x0000000f00097245 */ /* 0x001fe20000201000 */
[----:B------:R-:W-:Y:S02]  /*8fd0*/  ULDC UR6, c[0x0][0x608] ;  /* 0x0001820000067ab9 */ /* 0x000fe40000000800 */
[----:B------:R-:W-:Y:S01]  /*8fe0*/  IMAD.X R4, RZ, RZ, ~R4, P1 ;  /* 0x000000ffff047224 */ /* 0x000fe200008e0e04 */
[----:B------:R-:W-:Y:S01]  /*8ff0*/  ISETP.NE.U32.AND P1, PT, RZ, UR8, PT ;  /* 0x00000008ff007c0c */ /* 0x000fe2000bf25070 */
[----:B------:R-:W0:Y:S02]  /*9000*/  LDC R21, c[0x0][0x148] ;  /* 0x00005200ff157b82 */ /* 0x000e240000000800 */
[----:B------:R-:W-:Y:S01]  /*9010*/  IMAD R6, R4, UR4, RZ ;  /* 0x0000000404067c24 */ /* 0x000fe2000f8e02ff */
[----:B------:R-:W-:Y:S01]  /*9020*/  ISETP.NE.AND.EX P1, PT, RZ, UR9, PT, P1 ;  /* 0x00000009ff007c0c */ /* 0x000fe2000bf25310 */
[----:B------:R-:W-:Y:S01]  /*9030*/  IMAD.WIDE.U32 R4, R7, UR4, R16 ;  /* 0x0000000407047c25 */ /* 0x000fe2000f8e0010 */
[----:B------:R-:W-:-:S03]  /*9040*/  ULDC UR4, c[0x0][0x150] ;  /* 0x0000540000047ab9 */ /* 0x000fc60000000800 */
[----:B------:R-:W-:Y:S02]  /*9050*/  IMAD R7, R7, UR5, R6 ;  /* 0x0000000507077c24 */ /* 0x000fe4000f8e0206 */
[----:B------:R-:W-:Y:S01]  /*9060*/  FMUL R6, R9, UR4 ;  /* 0x0000000409067c20 */ /* 0x000fe20008400000 */
[----:B------:R-:W-:Y:S01]  /*9070*/  ULDC UR4, c[0x0][0x618] ;  /* 0x0001860000047ab9 */ /* 0x000fe20000000800 */
[----:B------:R-:W-:Y:S01]  /*9080*/  ULDC UR5, c[0x0][0x154] ;  /* 0x0000550000057ab9 */ /* 0x000fe20000000800 */
[----:B------:R-:W-:-:S03]  /*9090*/  IMAD.IADD R5, R5, 0x1, R7 ;  /* 0x0000000105057824 */ /* 0x000fc600078e0207 */
[----:B------:R-:W3:Y:S02]  /*90a0*/  F2I.U32.TRUNC.NTZ R6, R6 ;  /* 0x0000000600067305 */ /* 0x000ee4000020f000 */
[----:B------:R-:W-:Y:S02]  /*90b0*/  SHF.R.U64 R9, R4, UR4, R5 ;  /* 0x0000000404097c19 */ /* 0x000fe40008001205 */
[----:B-1----:R-:W-:-:S05]  /*90c0*/  I2FP.F32.U32 R4, R14 ;  /* 0x0000000e00047245 */ /* 0x002fca0000201000 */
[----:B------:R-:W-:Y:S01]  /*90d0*/  FMUL R22, R4, UR5 ;  /* 0x0000000504167c20 */ /* 0x000fe20008400000 */
[----:B------:R-:W-:Y:S01]  /*90e0*/  SHF.R.U32.HI R4, RZ, UR4, R5 ;  /* 0x00000004ff047c19 */ /* 0x000fe20008011605 */
[----:B------:R-:W-:-:S03]  /*90f0*/  ULDC UR4, c[0x0][0x658] ;  /* 0x0001960000047ab9 */ /* 0x000fc60000000800 */
[--C-:B------:R-:W-:Y:S01]  /*9100*/  SHF.R.U64 R20, R9, UR6, R4.reuse ;  /* 0x0000000609147c19 */ /* 0x100fe20008001204 */
[----:B------:R-:W1:Y:S01]  /*9110*/  F2I.U32.TRUNC.NTZ R22, R22 ;  /* 0x0000001600167305 */ /* 0x000e62000020f000 */
[----:B------:R-:W-:Y:S01]  /*9120*/  SHF.R.U32.HI R5, RZ, UR6, R4 ;  /* 0x00000006ff057c19 */ /* 0x000fe20008011604 */
[----:B---3--:R-:W-:-:S03]  /*9130*/  IMAD.MOV R6, RZ, RZ, -R6 ;  /* 0x000000ffff067224 */ /* 0x008fc600078e0a06 */
[----:B------:R-:W-:Y:S01]  /*9140*/  SHF.R.U64 R19, R20, UR4, R5 ;  /* 0x0000000414137c19 */ /* 0x000fe20008001205 */
[----:B--2---:R-:W-:Y:S01]  /*9150*/  IMAD R15, R24, R6, R15 ;  /* 0x00000006180f7224 */ /* 0x004fe200078e020f */
[----:B------:R-:W-:-:S03]  /*9160*/  SHF.R.U32.HI R23, RZ, UR4, R5 ;  /* 0x00000004ff177c19 */ /* 0x000fc60008011605 */
[----:B------:R-:W-:Y:S02]  /*9170*/  IMAD.MOV.U32 R4, RZ, RZ, R19 ;  /* 0x000000ffff047224 */ /* 0x000fe400078e0013 */
[----:B------:R-:W-:Y:S01]  /*9180*/  IMAD.MOV.U32 R5, RZ, RZ, R23 ;  /* 0x000000ffff057224 */ /* 0x000fe200078e0017 */
[----:B-1----:R-:W-:Y:S06]  /*9190*/  @!P1 BRA `(.L_x_238) ;  /* 0x0000000000289947 */ /* 0x002fec0003800000 */
[----:B------:R-:W-:Y:S02]  /*91a0*/  ULDC UR4, c[0x0][0x64c] ;  /* 0x0001930000047ab9 */ /* 0x000fe40000000800 */
[----:B------:R-:W-:-:S05]  /*91b0*/  IADD3 R5, P1, R19, UR4, RZ ;  /* 0x0000000413057c10 */ /* 0x000fca000ff3e0ff */
[----:B------:R-:W-:-:S04]  /*91c0*/  IMAD.X R23, RZ, RZ, R23, P1 ;  /* 0x000000ffff177224 */ /* 0x000fc800008e0617 */
[----:B------:R-:W-:-:S04]  /*91d0*/  IMAD.WIDE.U32 R6, R23, UR8, RZ ;  /* 0x0000000817067c25 */ /* 0x000fc8000f8e00ff */
[----:B------:R-:W-:-:S04]  /*91e0*/  IMAD.WIDE.U32 R6, P1, R5, UR9, R6 ;  /* 0x0000000905067c25 */ /* 0x000fc8000f820006 */
[----:B------:R-:W-:-:S04]  /*91f0*/  IMAD.WIDE.U32 R4, R5, UR8, RZ ;  /* 0x0000000805047c25 */ /* 0x000fc8000f8e00ff */
[----:B------:R-:W-:Y:S01]  /*9200*/  IMAD.MOV.U32 R4, RZ, RZ, R7 ;  /* 0x000000ffff047224 */ /* 0x000fe200078e0007 */
[----:B------:R-:W-:Y:S01]  /*9210*/  IADD3 RZ, P3, R5, R6, RZ ;  /* 0x0000000605ff7210 */ /* 0x000fe20007f7e0ff */
[----:B------:R-:W-:-:S04]  /*9220*/  IMAD.X R5, RZ, RZ, RZ, P1 ;  /* 0x000000ffff057224 */ /* 0x000fc800008e06ff */
[----:B------:R-:W-:-:S08]  /*9230*/  IMAD.WIDE.U32.X R4, R23, UR9, R4, P3 ;  /* 0x0000000917047c25 */ /* 0x000fd000098e0404 */
.L_x_238:
[----:B------:R-:W-:Y:S01]  /*9240*/  ISETP.NE.AND P1, PT, R2, 0x1, PT ;  /* 0x000000010200780c */ /* 0x000fe20003f25270 */
[----:B------:R-:W-:Y:S01]  /*9250*/  ULDC UR4, c[0x0][0x648] ;  /* 0x0001920000047ab9 */ /* 0x000fe20000000800 */
[----:B------:R-:W-:Y:S01]  /*9260*/  LOP3.LUT R20, R20, UR16, RZ, 0xc0, !PT ;  /* 0x0000001014147c12 */ /* 0x000fe2000f8ec0ff */
[----:B------:R-:W-:Y:S01]  /*9270*/  IMAD.MOV R22, RZ, RZ, -R22 ;  /* 0x000000ffff167224 */ /* 0x000fe200078e0a16 */
[----:B------:R-:W-:Y:S01]  /*9280*/  SHF.R.U64 R5, R4, UR4, R5 ;  /* 0x0000000404057c19 */ /* 0x000fe20008001205 */
[----:B------:R-:W-:Y:S01]  /*9290*/  ULDC UR4, c[0x0][0x638] ;  /* 0x00018e0000047ab9 */ /* 0x000fe20000000800 */
[----:B------:R-:W-:Y:S01]  /*92a0*/  LOP3.LUT R6, R9, UR15, RZ, 0xc0, !PT ;  /* 0x0000000f09067c12 */ /* 0x000fe2000f8ec0ff */
[----:B------:R-:W-:Y:S02]  /*92b0*/  ULDC UR5, c[0x0][0x610] ;  /* 0x0001840000057ab9 */ /* 0x000fe40000000800 */
[----:B------:R-:W-:Y:S02]  /*92c0*/  IMAD.MOV R4, RZ, RZ, -R5 ;  /* 0x000000ffff047224 */ /* 0x000fe400078e0a05 */
[----:B------:R-:W-:-:S02]  /*92d0*/  IMAD R20, R5, UR17, R20 ;  /* 0x0000001105147c24 */ /* 0x000fc4000f8e0214 */
[----:B0-----:R-:W-:Y:S02]  /*92e0*/  @P1 IMAD R15, R21, R22, R14 ;  /* 0x00000016150f1224 */ /* 0x001fe400078e020e */
[----:B------:R-:W-:Y:S01]  /*92f0*/  IMAD R19, R4, UR4, R19 ;  /* 0x0000000404137c24 */ /* 0x000fe2000f8e0213 */
[----:B------:R-:W-:Y:S01]  /*9300*/  ULDC UR4, c[0x0][0x600] ;  /* 0x0001800000047ab9 */ /* 0x000fe20000000800 */
[----:B------:R-:W-:Y:S02]  /*9310*/  IMAD R15, R20, UR5, R15 ;  /* 0x00000005140f7c24 */ /* 0x000fe4000f8e020f */
[----:B------:R-:W-:Y:S02]  /*9320*/  IMAD R6, R19, UR4, R6 ;  /* 0x0000000413067c24 */ /* 0x000fe4000f8e0206 */
[----:B------:R-:W-:-:S03]  /*9330*/  IMAD.MOV.U32 R4, RZ, RZ, 0x1 ;  /* 0x00000001ff047424 */ /* 0x000fc600078e00ff */
[----:B------:R-:W-:Y:S02]  /*9340*/  SEL R20, R6, R15, !P1 ;  /* 0x0000000f06147207 */ /* 0x000fe40004800000 */
[----:B------:R-:W-:-:S07]  /*9350*/  SEL R19, R15, R6, !P1 ;  /* 0x000000060f137207 */ /* 0x000fce0004800000 */
.L_x_236:
[----:B------:R-:W-:Y:S05]  /*9360*/  BSYNC B1 ;  /* 0x0000000000017941 */ /* 0x000fea0003800000 */
.L_x_235:
[----:B------:R-:W-:-:S13]  /*9370*/  LOP3.LUT P1, RZ, R4, 0xff, RZ, 0xc0, !PT ;  /* 0x000000ff04ff7812 */ /* 0x000fda000782c0ff */
[----:B------:R-:W-:Y:S05]  /*9380*/  @P1 BRA `(.L_x_239) ;  /* 0xfffffff4004c1947 */ /* 0x000fea000383ffff */
[----:B------:R-:W-:Y:S05]  /*9390*/  BSYNC B0 ;  /* 0x0000000000007941 */ /* 0x000fea0003800000 */
.L_x_227:
[----:B------:R-:W-:-:S03]  /*93a0*/  UMOV UR4, 0xffffffff ;  /* 0xffffffff00047882 */ /* 0x000fc60000000000 */
[----:B------:R-:W-:Y:S05]  /*93b0*/  BRA.DIV UR4, `(.L_x_240) ;  /* 0x0000000a04147947 */ /* 0x000fea000b800000 */
[----:B------:R-:W-:-:S13]  /*93c0*/  ELECT P6, URZ, PT ;  /* 0x00000000003f782f */ /* 0x000fda00038c0000 */
.L_x_261:
[----:B------:R-:W-:Y:S04]  /*93d0*/  BSSY B0, `(.L_x_241) ;  /* 0x000006a000007945 */ /* 0x000fe80003800000 */
[----:B------:R-:W-:Y:S05]  /*93e0*/  @!P6 BRA `(.L_x_242) ;  /* 0x0000000400a0e947 */ /* 0x000fea0003800000 */
[----:B------:R-:W-:-:S04]  /*93f0*/  LOP3.LUT R18, R18, 0x2, RZ, 0xfc, !PT ;  /* 0x0000000212127812 */ /* 0x000fc800078efcff */
[----:B------:R-:W-:-:S13]  /*9400*/  ISETP.NE.AND P0, PT, R18, 0x3, PT ;  /* 0x000000031200780c */ /* 0x000fda0003f05270 */
[----:B------:R-:W-:Y:S05]  /*9410*/  @!P0 BRA `(.L_x_243) ;  /* 0x0000000000048947 */ /* 0x000fea0003800000 */
[----:B------:R-:W-:Y:S01]  /*9420*/  BPT.TRAP 0x1 ;  /* 0x000000040000795c */ /* 0x000fe20000300000 */
.L_x_243:
[----:B------:R-:W0:Y:S01]  /*9430*/  S2R R3, SR_CgaCtaId ;  /* 0x0000000000037919 */ /* 0x000e220000008800 */
[----:B------:R-:W-:-:S04]  /*9440*/  MOV R2, 0x400 ;  /* 0x0000040000027802 */ /* 0x000fc80000000f00 */
[----:B0-----:R-:W-:Y:S02]  /*9450*/  LEA R3, R3, R2, 0x18 ;  /* 0x0000000203037211 */ /* 0x001fe400078ec0ff */
[----:B------:R-:W-:-:S03]  /*9460*/  SHF.L.U32 R2, R0, 0x1f, RZ ;  /* 0x0000001f00027819 */ /* 0x000fc600000006ff */
[----:B------:R-:W-:-:S04]  /*9470*/  VIADD R3, R3, 0x58 ;  /* 0x0000005803037836 */ /* 0x000fc80000000000 */
[C---:B------:R-:W-:Y:S02]  /*9480*/  IMAD R7, R12.reuse, 0x8, R3 ;  /* 0x000000080c077824 */ /* 0x040fe400078e0203 */
[----:B------:R-:W-:Y:S02]  /*9490*/  VIADD R12, R12, 0x1 ;  /* 0x000000010c0c7836 */ /* 0x000fe40000000000 */
[----:B------:R-:W0:Y:S03]  /*94a0*/  SYNCS.PHASECHK.TRANS64.TRYWAIT P0, [R7+URZ], R2 ;  /* 0x00000002070075a7 */ /* 0x000e26000800017f */
[----:B------:R-:W-:-:S04]  /*94b0*/  ISETP.NE.AND P1, PT, R12, 0xb, PT ;  /* 0x0000000b0c00780c */ /* 0x000fc80003f25270 */
[----:B------:R-:W-:Y:S02]  /*94c0*/  SEL R5, RZ, 0x1, P1 ;  /* 0x00000001ff057807 */ /* 0x000fe40000800000 */
[----:B------:R-:W-:Y:S02]  /*94d0*/  SEL R12, R12, RZ, P1 ;  /* 0x000000ff0c0c7207 */ /* 0x000fe40000800000 */
[----:B------:R-:W-:-:S03]  /*94e0*/  LOP3.LUT R5, R0, R5, RZ, 0x3c, !PT ;  /* 0x0000000500057212 */ /* 0x000fc600078e3cff */
[----:B------:R-:W-:Y:S01]  /*94f0*/  IMAD R9, R12, 0x8, R3 ;  /* 0x000000080c097824 */ /* 0x000fe200078e0203 */
[----:B------:R-:W-:Y:S01]  /*9500*/  SHF.L.U32 R4, R5, 0x1f, RZ ;  /* 0x0000001f05047819 */ /* 0x000fe200000006ff */
[----:B0-----:R-:W-:Y:S06]  /*9510*/  @!P0 BRA `(.L_x_244) ;  /* 0x0000000400dc8947 */ /* 0x001fec0003800000 */
.L_x_262:
[----:B------:R-:W1:Y:S01]  /*9520*/  SYNCS.PHASECHK.TRANS64.TRYWAIT P0, [R9+URZ], R4 ;  /* 0x00000004090075a7 */ /* 0x000e62000800017f */
[----:B------:R-:W-:-:S05]  /*9530*/  VIADD R0, R12, 0x1 ;  /* 0x000000010c007836 */ /* 0x000fca0000000000 */
[----:B------:R-:W-:-:S04]  /*9540*/  ISETP.NE.AND P1, PT, R0, 0xb, PT ;  /* 0x0000000b0000780c */ /* 0x000fc80003f25270 */
[----:B0-----:R-:W-:Y:S02]  /*9550*/  SEL R2, RZ, 0x1, P1 ;  /* 0x00000001ff027807 */ /* 0x001fe40000800000 */
[----:B------:R-:W-:Y:S02]  /*9560*/  SEL R0, R0, RZ, P1 ;  /* 0x000000ff00007207 */ /* 0x000fe40000800000 */
[----:B------:R-:W-:-:S03]  /*9570*/  LOP3.LUT R7, R5, R2, RZ, 0x3c, !PT ;  /* 0x0000000205077212 */ /* 0x000fc600078e3cff */
[----:B------:R-:W-:Y:S01]  /*9580*/  IMAD R6, R0, 0x8, R3 ;  /* 0x0000000800067824 */ /* 0x000fe200078e0203 */
[----:B------:R-:W-:Y:S01]  /*9590*/  SHF.L.U32 R5, R7, 0x1f, RZ ;  /* 0x0000001f07057819 */ /* 0x000fe200000006ff */
[----:B-1----:R-:W-:Y:S06]  /*95a0*/  @!P0 BRA `(.L_x_245) ;  /* 0x0000000400cc8947 */ /* 0x002fec0003800000 */
.L_x_263:
[----:B------:R-:W1:Y:S01]  /*95b0*/  SYNCS.PHASECHK.TRANS64.TRYWAIT P0, [R6+URZ], R5 ;  /* 0x00000005060075a7 */ /* 0x000e62000800017f */
[----:B------:R-:W-:-:S05]  /*95c0*/  VIADD R0, R0, 0x1 ;  /* 0x0000000100007836 */ /* 0x000fca0000000000 */
[----:B------:R-:W-:-:S04]  /*95d0*/  ISETP.NE.AND P1, PT, R0, 0xb, PT ;  /* 0x0000000b0000780c */ /* 0x000fc80003f25270 */
[----:B------:R-:W-:Y:S02]  /*95e0*/  SEL R2, RZ, 0x1, P1 ;  /* 0x00000001ff027807 */ /* 0x000fe40000800000 */
[----:B------:R-:W-:Y:S02]  /*95f0*/  SEL R0, R0, RZ, P1 ;  /* 0x000000ff00007207 */ /* 0x000fe40000800000 */
[----:B------:R-:W-:-:S03]  /*9600*/  LOP3.LUT R7, R7, R2, RZ, 0x3c, !PT ;  /* 0x0000000207077212 */ /* 0x000fc600078e3cff */
[----:B0-----:R-:W-:Y:S01]  /*9610*/  IMAD R9, R0, 0x8, R3 ;  /* 0x0000000800097824 */ /* 0x001fe200078e0203 */
[----:B------:R-:W-:Y:S01]  /*9620*/  SHF.L.U32 R4, R7, 0x1f, RZ ;  /* 0x0000001f07047819 */ /* 0x000fe200000006ff */
[----:B-1----:R-:W-:Y:S06]  /*9630*/  @!P0 BRA `(.L_x_246) ;  /* 0x0000000400bc8947 */ /* 0x002fec0003800000 */
.L_x_264:
        /* <DEDUP_REMOVED lines=9> */
.L_x_265:
        /* <DEDUP_REMOVED lines=9> */
.L_x_266:
        /* <DEDUP_REMOVED lines=9> */
.L_x_267:
        /* <DEDUP_REMOVED lines=9> */
.L_x_268:
        /* <DEDUP_REMOVED lines=9> */
.L_x_269:
        /* <DEDUP_REMOVED lines=9> */
.L_x_270:
[----:B------:R-:W1:Y:S01]  /*99a0*/  SYNCS.PHASECHK.TRANS64.TRYWAIT P0, [R9+URZ], R4 ;  /* 0x00000004090075a7 */ /* 0x000e62000800017f */
[----:B------:R-:W-:-:S05]  /*99b0*/  VIADD R0, R0, 0x1 ;  /* 0x0000000100007836 */ /* 0x000fca0000000000 */
[----:B------:R-:W-:-:S04]  /*99c0*/  ISETP.NE.AND P1, PT, R0, 0xb, PT ;  /* 0x0000000b0000780c */ /* 0x000fc80003f25270 */
[----:B------:R-:W-:Y:S02]  /*99d0*/  SEL R2, RZ, 0x1, P1 ;  /* 0x00000001ff027807 */ /* 0x000fe40000800000 */
[----:B------:R-:W-:Y:S02]  /*99e0*/  SEL R0, R0, RZ, P1 ;  /* 0x000000ff00007207 */ /* 0x000fe40000800000 */
[----:B------:R-:W-:Y:S01]  /*99f0*/  LOP3.LUT R2, R7, R2, RZ, 0x3c, !PT ;  /* 0x0000000207027212 */ /* 0x000fe200078e3cff */
[----:B-1----:R-:W-:Y:S06]  /*9a00*/  @!P0 BRA `(.L_x_253) ;  /* 0x0000000400548947 */ /* 0x002fec0003800000 */
.L_x_271:
[----:B------:R-:W-:Y:S01]  /*9a10*/  IMAD R3, R0, 0x8, R3 ;  /* 0x0000000800037824 */ /* 0x000fe200078e0203 */
[----:B------:R-:W-:-:S07]  /*9a20*/  SHF.L.U32 R0, R2, 0x1f, RZ ;  /* 0x0000001f02007819 */ /* 0x000fce00000006ff */
.L_x_254:
[----:B--2---:R2:W3:Y:S02]  /*9a30*/  SYNCS.PHASECHK.TRANS64.TRYWAIT P0, [R3+URZ], R0 ;  /* 0x00000000030075a7 */ /* 0x0044e4000800017f */
[----:B---3--:R-:W-:Y:S05]  /*9a40*/  @!P0 NANOSLEEP.SYNCS 0x989680 ;  /* 0x009896800000895d */ /* 0x008fea0003900000 */
[----:B------:R-:W3:Y:S02]  /*9a50*/  @!P0 SYNCS.PHASECHK.TRANS64 P0, [R3+URZ], R0 ;  /* 0x00000000030085a7 */ /* 0x000ee4000800007f */
[----:B---3--:R-:W-:Y:S05]  /*9a60*/  @!P0 BRA `(.L_x_254) ;  /* 0xfffffffc00f08947 */ /* 0x008fea000383ffff */
.L_x_242:
[----:B------:R-:W-:Y:S05]  /*9a70*/  BSYNC B0 ;  /* 0x0000000000007941 */ /* 0x000fea0003800000 */
.L_x_241:
[----:B------:R-:W-:Y:S05]  /*9a80*/  EXIT ;  /* 0x000000000000794d */ /* 0x000fea0003800000 */
.L_x_18:
[----:B-1----:R1:W2:Y:S02]  /*9a90*/  SYNCS.PHASECHK.TRANS64.TRYWAIT P1, [R3+URZ], R0 ;  /* 0x00000000030075a7 */ /* 0x0022a4000802017f */
[----:B--2---:R-:W-:Y:S05]  /*9aa0*/  @!P1 NANOSLEEP.SYNCS 0x989680 ;  /* 0x009896800000995d */ /* 0x004fea0003900000 */
[----:B------:R-:W2:Y:S02]  /*9ab0*/  @!P1 SYNCS.PHASECHK.TRANS64 P1, [R3+URZ], R0 ;  /* 0x00000000030095a7 */ /* 0x000ea4000802007f */
[----:B--2---:R-:W-:Y:S05]  /*9ac0*/  @!P1 BRA `(.L_x_18) ;  /* 0xfffffffc00f09947 */ /* 0x004fea000383ffff */
[----:B------:R-:W-:Y:S05]  /*9ad0*/  BRA `(.L_x_17) ;  /* 0xffffff7800b47947 */ /* 0x000fea000383ffff */
.L_x_23:
[----:B-1----:R-:W-:-:S04]  /*9ae0*/  IMAD.U32 R4, RZ, RZ, UR4 ;  /* 0x00000004ff047e24 */ /* 0x002fc8000f8e00ff */
[----:B------:R1:W2:Y:S03]  /*9af0*/  SYNCS.PHASECHK.TRANS64.TRYWAIT P1, [R4+URZ], R3 ;  /* 0x00000003040075a7 */ /* 0x0002a6000802017f */
[----:B--2---:R-:W-:Y:S05]  /*9b00*/  @!P1 NANOSLEEP.SYNCS 0x989680 ;  /* 0x009896800000995d */ /* 0x004fea0003900000 */
[----:B------:R-:W2:Y:S02]  /*9b10*/  @!P1 SYNCS.PHASECHK.TRANS64 P1, [R4+URZ], R3 ;  /* 0x00000003040095a7 */ /* 0x000ea4000802007f */
[----:B--2---:R-:W-:Y:S05]  /*9b20*/  @!P1 BRA `(.L_x_23) ;  /* 0xfffffffc00ec9947 */ /* 0x004fea000383ffff */
[----:B------:R-:W-:Y:S05]  /*9b30*/  BRA `(.L_x_22) ;  /* 0xffffff7c00407947 */ /* 0x000fea000383ffff */
.L_x_228:
[----:B------:R-:W-:Y:S01]  /*9b40*/  BSSY B1, `(.L_x_255) ;  /* 0x0000006000017945 */ /* 0x000fe20003800000 */
[----:B------:R-:W-:-:S07]  /*9b50*/  IMAD.MOV.U32 R15, RZ, RZ, -0x1 ;  /* 0xffffffffff0f7424 */ /* 0x000fce00078e00ff */
[----:B------:R-:W-:Y:S05]  /*9b60*/  WARPSYNC.COLLECTIVE R15, `(.L_x_256) ;  /* 0x000000000f0c7348 */ /* 0x000fea0003c00000 */
[----:B------:R-:W-:Y:S02]  /*9b70*/  ELECT P6, UR62, PT ;  /* 0x00000000003e782f */ /* 0x000fe400038c0000 */
[----:B------:R-:W-:Y:S01]  /*9b80*/  MOV R14, UR62 ;  /* 0x0000003e000e7c02 */ /* 0x000fe20008000f00 */
[----:B------:R-:W-:Y:S10]  /*9b90*/  ENDCOLLECTIVE ;  /* 0x000000000000791b */ /* 0x000ff40003800000 */
.L_x_256:
[----:B------:R-:W-:Y:S05]  /*9ba0*/  BSYNC B1 ;  /* 0x0000000000017941 */ /* 0x000fea0003800000 */
.L_x_255:
[----:B------:R-:W-:Y:S05]  /*9bb0*/  BRA `(.L_x_257) ;  /* 0xffffffec004c7947 */ /* 0x000fea000383ffff */
.L_x_231:
[----:B0-----:R0:W1:Y:S02]  /*9bc0*/  SYNCS.PHASECHK.TRANS64.TRYWAIT P1, [R14+URZ+0x58], R7 ;  /* 0x000058070e0075a7 */ /* 0x001064000802017f */
[----:B-1----:R-:W-:Y:S05]  /*9bd0*/  @!P1 NANOSLEEP.SYNCS 0x989680 ;  /* 0x009896800000995d */ /* 0x002fea0003900000 */
[----:B------:R-:W1:Y:S02]  /*9be0*/  @!P1 SYNCS.PHASECHK.TRANS64 P1, [R14+URZ+0x58], R7 ;  /* 0x000058070e0095a7 */ /* 0x000e64000802007f */
[----:B-1----:R-:W-:Y:S05]  /*9bf0*/  @!P1 BRA `(.L_x_231) ;  /* 0xfffffffc00f09947 */ /* 0x002fea000383ffff */
[----:B------:R-:W-:Y:S05]  /*9c00*/  BRA `(.L_x_258) ;  /* 0xffffffec00807947 */ /* 0x000fea000383ffff */
.L_x_240:
[----:B------:R-:W-:Y:S01]  /*9c10*/  BSSY B0, `(.L_x_259) ;  /* 0x0000006000007945 */ /* 0x000fe20003800000 */
[----:B------:R-:W-:-:S07]  /*9c20*/  IMAD.MOV.U32 R15, RZ, RZ, -0x1 ;  /* 0xffffffffff0f7424 */ /* 0x000fce00078e00ff */
[----:B------:R-:W-:Y:S05]  /*9c30*/  WARPSYNC.COLLECTIVE R15, `(.L_x_260) ;  /* 0x000000000f0c7348 */ /* 0x000fea0003c00000 */
[----:B------:R-:W-:Y:S02]  /*9c40*/  ELECT P6, UR62, PT ;  /* 0x00000000003e782f */ /* 0x000fe400038c0000 */
[----:B------:R-:W-:Y:S01]  /*9c50*/  MOV R14, UR62 ;  /* 0x0000003e000e7c02 */ /* 0x000fe20008000f00 */
[----:B------:R-:W-:Y:S10]  /*9c60*/  ENDCOLLECTIVE ;  /* 0x000000000000791b */ /* 0x000ff40003800000 */
.L_x_260:
[----:B------:R-:W-:Y:S05]  /*9c70*/  BSYNC B0 ;  /* 0x0000000000007941 */ /* 0x000fea0003800000 */
.L_x_259:
[----:B------:R-:W-:Y:S05]  /*9c80*/  BRA `(.L_x_261) ;  /* 0xfffffff400d07947 */ /* 0x000fea000383ffff */
.L_x_244:
[----:B0-----:R0:W1:Y:S02]  /*9c90*/  SYNCS.PHASECHK.TRANS64.TRYWAIT P0, [R7+URZ], R2 ;  /* 0x00000002070075a7 */ /* 0x001064000800017f */
[----:B-1----:R-:W-:Y:S05]  /*9ca0*/  @!P0 NANOSLEEP.SYNCS 0x989680 ;  /* 0x009896800000895d */ /* 0x002fea0003900000 */
[----:B------:R-:W1:Y:S02]  /*9cb0*/  @!P0 SYNCS.PHASECHK.TRANS64 P0, [R7+URZ], R2 ;  /* 0x00000002070085a7 */ /* 0x000e64000800007f */
[----:B-1----:R-:W-:Y:S05]  /*9cc0*/  @!P0 BRA `(.L_x_244) ;  /* 0xfffffffc00f08947 */ /* 0x002fea000383ffff */
[----:B------:R-:W-:Y:S05]  /*9cd0*/  BRA `(.L_x_262) ;  /* 0xfffffff800107947 */ /* 0x000fea000383ffff */
.L_x_245:
[----:B0-----:R0:W1:Y:S02]  /*9ce0*/  SYNCS.PHASECHK.TRANS64.TRYWAIT P0, [R9+URZ], R4 ;  /* 0x00000004090075a7 */ /* 0x001064000800017f */
[----:B-1----:R-:W-:Y:S05]  /*9cf0*/  @!P0 NANOSLEEP.SYNCS 0x989680 ;  /* 0x009896800000895d */ /* 0x002fea0003900000 */
[----:B------:R-:W1:Y:S02]  /*9d00*/  @!P0 SYNCS.PHASECHK.TRANS64 P0, [R9+URZ], R4 ;  /* 0x00000004090085a7 */ /* 0x000e64000800007f */
[----:B-1----:R-:W-:Y:S05]  /*9d10*/  @!P0 BRA `(.L_x_245) ;  /* 0xfffffffc00f08947 */ /* 0x002fea000383ffff */
[----:B------:R-:W-:Y:S05]  /*9d20*/  BRA `(.L_x_263) ;  /* 0xfffffff800207947 */ /* 0x000fea000383ffff */
.L_x_246:
[----:B0-----:R0:W1:Y:S02]  /*9d30*/  SYNCS.PHASECHK.TRANS64.TRYWAIT P0, [R6+URZ], R5 ;  /* 0x00000005060075a7 */ /* 0x001064000800017f */
[----:B-1----:R-:W-:Y:S05]  /*9d40*/  @!P0 NANOSLEEP.SYNCS 0x989680 ;  /* 0x009896800000895d */ /* 0x002fea0003900000 */
[----:B------:R-:W1:Y:S02]  /*9d50*/  @!P0 SYNCS.PHASECHK.TRANS64 P0, [R6+URZ], R5 ;  /* 0x00000005060085a7 */ /* 0x000e64000800007f */
[----:B-1----:R-:W-:Y:S05]  /*9d60*/  @!P0 BRA `(.L_x_246) ;  /* 0xfffffffc00f08947 */ /* 0x002fea000383ffff */
[----:B------:R-:W-:Y:S05]  /*9d70*/  BRA `(.L_x_264) ;  /* 0xfffffff800307947 */ /* 0x000fea000383ffff */
.L_x_247:
[----:B0-----:R0:W1:Y:S02]  /*9d80*/  SYNCS.PHASECHK.TRANS64.TRYWAIT P0, [R9+URZ], R4 ;  /* 0x00000004090075a7 */ /* 0x001064000800017f */
[----:B-1----:R-:W-:Y:S05]  /*9d90*/  @!P0 NANOSLEEP.SYNCS 0x989680 ;  /* 0x009896800000895d */ /* 0x002fea0003900000 */
[----:B------:R-:W1:Y:S02]  /*9da0*/  @!P0 SYNCS.PHASECHK.TRANS64 P0, [R9+URZ], R4 ;  /* 0x00000004090085a7 */ /* 0x000e64000800007f */
[----:B-1----:R-:W-:Y:S05]  /*9db0*/  @!P0 BRA `(.L_x_247) ;  /* 0xfffffffc00f08947 */ /* 0x002fea000383ffff */
[----:B------:R-:W-:Y:S05]  /*9dc0*/  BRA `(.L_x_265) ;  /* 0xfffffff800407947 */ /* 0x000fea000383ffff */
.L_x_248:
[----:B0-----:R0:W1:Y:S02]  /*9dd0*/  SYNCS.PHASECHK.TRANS64.TRYWAIT P0, [R6+URZ], R5 ;  /* 0x00000005060075a7 */ /* 0x001064000800017f */
[----:B-1----:R-:W-:Y:S05]  /*9de0*/  @!P0 NANOSLEEP.SYNCS 0x989680 ;  /* 0x009896800000895d */ /* 0x002fea0003900000 */
[----:B------:R-:W1:Y:S02]  /*9df0*/  @!P0 SYNCS.PHASECHK.TRANS64 P0, [R6+URZ], R5 ;  /* 0x00000005060085a7 */ /* 0x000e64000800007f */
[----:B-1----:R-:W-:Y:S05]  /*9e00*/  @!P0 BRA `(.L_x_248) ;  /* 0xfffffffc00f08947 */ /* 0x002fea000383ffff */
[----:B------:R-:W-:Y:S05]  /*9e10*/  BRA `(.L_x_266) ;  /* 0xfffffff800507947 */ /* 0x000fea000383ffff */
.L_x_249:
[----:B0-----:R0:W1:Y:S02]  /*9e20*/  SYNCS.PHASECHK.TRANS64.TRYWAIT P0, [R9+URZ], R4 ;  /* 0x00000004090075a7 */ /* 0x001064000800017f */
[----:B-1----:R-:W-:Y:S05]  /*9e30*/  @!P0 NANOSLEEP.SYNCS 0x989680 ;  /* 0x009896800000895d */ /* 0x002fea0003900000 */
[----:B------:R-:W1:Y:S02]  /*9e40*/  @!P0 SYNCS.PHASECHK.TRANS64 P0, [R9+URZ], R4 ;  /* 0x00000004090085a7 */ /* 0x000e64000800007f */
[----:B-1----:R-:W-:Y:S05]  /*9e50*/  @!P0 BRA `(.L_x_249) ;  /* 0xfffffffc00f08947 */ /* 0x002fea000383ffff */
[----:B------:R-:W-:Y:S05]  /*9e60*/  BRA `(.L_x_267) ;  /* 0xfffffff800607947 */ /* 0x000fea000383ffff */
.L_x_250:
[----:B0-----:R0:W1:Y:S02]  /*9e70*/  SYNCS.PHASECHK.TRANS64.TRYWAIT P0, [R6+URZ], R5 ;  /* 0x00000005060075a7 */ /* 0x001064000800017f */
[----:B-1----:R-:W-:Y:S05]  /*9e80*/  @!P0 NANOSLEEP.SYNCS 0x989680 ;  /* 0x009896800000895d */ /* 0x002fea0003900000 */
[----:B------:R-:W1:Y:S02]  /*9e90*/  @!P0 SYNCS.PHASECHK.TRANS64 P0, [R6+URZ], R5 ;  /* 0x00000005060085a7 */ /* 0x000e64000800007f */
[----:B-1----:R-:W-:Y:S05]  /*9ea0*/  @!P0 BRA `(.L_x_250) ;  /* 0xfffffffc00f08947 */ /* 0x002fea000383ffff */
[----:B------:R-:W-:Y:S05]  /*9eb0*/  BRA `(.L_x_268) ;  /* 0xfffffff800707947 */ /* 0x000fea000383ffff */
.L_x_251:
[----:B0-----:R0:W1:Y:S02]  /*9ec0*/  SYNCS.PHASECHK.TRANS64.TRYWAIT P0, [R9+URZ], R4 ;  /* 0x00000004090075a7 */ /* 0x001064000800017f */
[----:B-1----:R-:W-:Y:S05]  /*9ed0*/  @!P0 NANOSLEEP.SYNCS 0x989680 ;  /* 0x009896800000895d */ /* 0x002fea0003900000 */
[----:B------:R-:W1:Y:S02]  /*9ee0*/  @!P0 SYNCS.PHASECHK.TRANS64 P0, [R9+URZ], R4 ;  /* 0x00000004090085a7 */ /* 0x000e64000800007f */
[----:B-1----:R-:W-:Y:S05]  /*9ef0*/  @!P0 BRA `(.L_x_251) ;  /* 0xfffffffc00f08947 */ /* 0x002fea000383ffff */
[----:B------:R-:W-:Y:S05]  /*9f00*/  BRA `(.L_x_269) ;  /* 0xfffffff800807947 */ /* 0x000fea000383ffff */
.L_x_252:
[----:B0-----:R0:W1:Y:S02]  /*9f10*/  SYNCS.PHASECHK.TRANS64.TRYWAIT P0, [R6+URZ], R5 ;  /* 0x00000005060075a7 */ /* 0x001064000800017f */
[----:B-1----:R-:W-:Y:S05]  /*9f20*/  @!P0 NANOSLEEP.SYNCS 0x989680 ;  /* 0x009896800000895d */ /* 0x002fea0003900000 */
[----:B------:R-:W1:Y:S02]  /*9f30*/  @!P0 SYNCS.PHASECHK.TRANS64 P0, [R6+URZ], R5 ;  /* 0x00000005060085a7 */ /* 0x000e64000800007f */
[----:B-1----:R-:W-:Y:S05]  /*9f40*/  @!P0 BRA `(.L_x_252) ;  /* 0xfffffffc00f08947 */ /* 0x002fea000383ffff */
[----:B------:R-:W-:Y:S05]  /*9f50*/  BRA `(.L_x_270) ;  /* 0xfffffff800907947 */ /* 0x000fea000383ffff */
.L_x_253:
[----:B-1----:R1:W2:Y:S02]  /*9f60*/  SYNCS.PHASECHK.TRANS64.TRYWAIT P0, [R9+URZ], R4 ;  /* 0x00000004090075a7 */ /* 0x0022a4000800017f */
[----:B--2---:R-:W-:Y:S05]  /*9f70*/  @!P0 NANOSLEEP.SYNCS 0x989680 ;  /* 0x009896800000895d */ /* 0x004fea0003900000 */
[----:B------:R-:W2:Y:S02]  /*9f80*/  @!P0 SYNCS.PHASECHK.TRANS64 P0, [R9+URZ], R4 ;  /* 0x00000004090085a7 */ /* 0x000ea4000800007f */
[----:B--2---:R-:W-:Y:S05]  /*9f90*/  @!P0 BRA `(.L_x_253) ;  /* 0xfffffffc00f08947 */ /* 0x004fea000383ffff */
[----:B------:R-:W-:Y:S05]  /*9fa0*/  BRA `(.L_x_271) ;  /* 0xfffffff800987947 */ /* 0x000fea000383ffff */
.L_x_272:
[----:B------:R-:W-:-:S00]  /*9fb0*/  BRA `(.L_x_272) ;  /* 0xfffffffc00fc7947 */ /* 0x000fc0000383ffff */
[----:B------:R-:W-:-:S00]  /*9fc0*/  NOP ;  /* 0x0000000000007918 */ /* 0x000fc00000000000 */
        /* <DEDUP_REMOVED lines=11> */
.L_x_273:


//--------------------- .nv.global.init           --------------------------
	.section	.nv.global.init,"aw",@progbits
.nv.global.init:
	.type		$str$22,@object
	.size		$str$22,($str$23 - $str$22)
$str$22:
        /*0000*/ 	.byte	0x6b, 0x5f, 0x74, 0x69, 0x6c, 0x65, 0x5f, 0x63, 0x6f, 0x75, 0x6e, 0x74, 0x20, 0x3e, 0x3d, 0x20
        /*0010*/ 	.byte	0x31, 0x00
	.type		$str$23,@object
	.size		$str$23,(__unnamed_1 - $str$23)
$str$23:
        /*0012*/ 	.byte	0x2f, 0x74, 0x6d, 0x70, 0x2f, 0x63, 0x75, 0x74, 0x6c, 0x61, 0x73, 0x73, 0x5f, 0x73, 0x77, 0x65
        /*0022*/ 	.byte	0x65, 0x70, 0x5f, 0x73, 0x72, 0x63, 0x2f, 0x69, 0x6e, 0x63, 0x6c, 0x75, 0x64, 0x65, 0x2f, 0x63
        /*0032*/ 	.byte	0x75, 0x74, 0x6c, 0x61, 0x73, 0x73, 0x2f, 0x67, 0x65, 0x6d, 0x6d, 0x2f, 0x63, 0x6f, 0x6c, 0x6c
        /*0042*/ 	.byte	0x65, 0x63, 0x74, 0x69, 0x76, 0x65, 0x2f, 0x73, 0x6d, 0x39, 0x30, 0x5f, 0x6d, 0x6d, 0x61, 0x5f
        /*0052*/ 	.byte	0x74, 0x6d, 0x61, 0x5f, 0x67, 0x6d, 0x6d, 0x61, 0x5f, 0x73, 0x73, 0x5f, 0x77, 0x61, 0x72, 0x70
        /*0062*/ 	.byte	0x73, 0x70, 0x65, 0x63, 0x69, 0x61, 0x6c, 0x69, 0x7a, 0x65, 0x64, 0x2e, 0x68, 0x70, 0x70, 0x00
	.type		__unnamed_1,@object
	.size		__unnamed_1,(.L_0 - __unnamed_1)
__unnamed_1:
        /*0072*/ 	.byte	0x76, 0x6f, 0x69, 0x64, 0x20, 0x63, 0x75, 0x74, 0x6c, 0x61, 0x73, 0x73, 0x3a, 0x3a, 0x67, 0x65
        /* <DEDUP_REMOVED lines=180> */
        /*0bc2*/ 	.byte	0x74, 0x69, 0x74, 0x79, 0x5d, 0x00
.L_0:


//--------------------- .nv.shared._ZN7cutlass13device_kernelINS_4gemm6kernel13GemmUniversalIN4cute5tupleIJiiiiEEENS1_10collective13CollectiveMmaINS1_34MainloopSm90TmaGmmaWarpSpecializedILi11ENS5_IJNS4_1CILi1EEESB_SB_EEENS1_35KernelTmaWarpSpecializedCooperativeEEENS5_IJNSA_ILi128EEENSA_ILi192EEENSA_ILi32EEEEEENS_10bfloat16_tENS5_IJlSB_lEEESJ_SK_NS4_8TiledMMAINS4_8MMA_AtomIJNS4_4SM904GMMA28MMA_64x192x16_F32BF16BF16_SSILNSO_5MajorE0ELSQ_0ELNSO_7ScaleInE1ELSR_1EEEEEENS4_6LayoutINS5_IJNSA_ILi2EEESB_SB_EEENS5_IJSB_NSA_ILi0EEESX_EEEEENS5_IJNS4_10UnderscoreES10_S10_EEEEENS4_13SM90_TMA_LOADENS4_14ComposedLayoutINS4_7SwizzleILi2ELi4ELi3EEENS4_18smem_ptr_flag_bitsILi16EEENSU_INS5_IJNSA_ILi8EEESH_EEENS5_IJSH_SB_EEEEEEEvNS4_8identityES13_S1D_vS1E_EENS_8epilogue10collective6detail29Sm90TmaWarpSpecializedAdapterINS1H_15DefaultEpilogueISJ_SK_SK_NS1G_6thread17LinearCombinationISJ_Li1EffLNS1L_9ScaleType4KindE0ELNS_15FloatRoundStyleE2ESJ_EENS1_15EpilogueDefaultEEEEEvvEEEEvNT_6ParamsE --------------------------
	.section	.nv.shared._ZN7cutlass13device_kernelINS_4gemm6kernel13GemmUniversalIN4cute5tupleIJiiiiEEENS1_10collective13CollectiveMmaINS1_34MainloopSm90TmaGmmaWarpSpecializedILi11ENS5_IJNS4_1CILi1EEESB_SB_EEENS1_35KernelTmaWarpSpecializedCooperativeEEENS5_IJNSA_ILi128EEENSA_ILi192EEENSA_ILi32EEEEEENS_10bfloat16_tENS5_IJlSB_lEEESJ_SK_NS4_8TiledMMAINS4_8MMA_AtomIJNS4_4SM904GMMA28MMA_64x192x16_F32BF16BF16_SSILNSO_5MajorE0ELSQ_0ELNSO_7ScaleInE1ELSR_1EEEEEENS4_6LayoutINS5_IJNSA_ILi2EEESB_SB_EEENS5_IJSB_NSA_ILi0EEESX_EEEEENS5_IJNS4_10UnderscoreES10_S10_EEEEENS4_13SM90_TMA_LOADENS4_14ComposedLayoutINS4_7SwizzleILi2ELi4ELi3EEENS4_18smem_ptr_flag_bitsILi16EEENSU_INS5_IJNSA_ILi8EEESH_EEENS5_IJSH_SB_EEEEEEEvNS4_8identityES13_S1D_vS1E_EENS_8epilogue10collective6detail29Sm90TmaWarpSpecializedAdapterINS1H_15DefaultEpilogueISJ_SK_SK_NS1G_6thread17LinearCombinationISJ_Li1EffLNS1L_9ScaleType4KindE0ELNS_15FloatRoundStyleE2ESJ_EENS1_15EpilogueDefaultEEEEEvvEEEEvNT_6ParamsE,"aw",@nobits
	.sectionflags	@""
	.align	16
	.zero		1024


//--------------------- .nv.shared.reserved.0     --------------------------
	.section	.nv.shared.reserved.0,"aw",@nobits
	.weak		__nv_reservedSMEM_offset_0_alias
	.size		__nv_reservedSMEM_offset_0_alias, 0, 0
	.other		__nv_reservedSMEM_offset_0_alias,@"STO_CUDA_RESERVED_SHARED STV_DEFAULT"
__nv_reservedSMEM_offset_0_alias:
	.zero		0


//--------------------- .nv.global                --------------------------
	.section	.nv.global,"aw",@nobits
.nv.global:
	.type		_ZN39_INTERNAL_20cd9f81_4_k_cu_703d8bf9_82984cute1_E,@object
	.size		_ZN39_INTERNAL_20cd9f81_4_k_cu_703d8bf9_82984cute1_E,(_ZN39_INTERNAL_20cd9f81_4_k_cu_703d8bf9_82984cuda3std3__45__cpo6cbeginE - _ZN39_INTERNAL_20cd9f81_4_k_cu_703d8bf9_82984cute1_E)
_ZN39_INTERNAL_20cd9f81_4_k_cu_703d8bf9_82984cute1_E:
	.zero		1
	.type		_ZN39_INTERNAL_20cd9f81_4_k_cu_703d8bf9_82984cuda3std3__45__cpo6cbeginE,@object
	.size		_ZN39_INTERNAL_20cd9f81_4_k_cu_703d8bf9_82984cuda3std3__45__cpo6cbeginE,(_ZN39_INTERNAL_20cd9f81_4_k_cu_703d8bf9_82984cuda3std3__48in_placeE - _ZN39_INTERNAL_20cd9f81_4_k_cu_703d8bf9_82984cuda3std3__45__cpo6cbeginE)
_ZN39_INTERNAL_20cd9f81_4_k_cu_703d8bf9_82984cuda3std3__45__cpo6cbeginE:
	.zero		1
	.type		_ZN39_INTERNAL_20cd9f81_4_k_cu_703d8bf9_82984cuda3std3__48in_placeE,@object
	.size		_ZN39_INTERNAL_20cd9f81_4_k_cu_703d8bf9_82984cuda3std3__48in_placeE,(_ZN39_INTERNAL_20cd9f81_4_k_cu_703d8bf9_82984cuda3std6ranges3__45__cpo9iter_moveE - _ZN39_INTERNAL_20cd9f81_4_k_cu_703d8bf9_82984cuda3std3__48in_placeE)
_ZN39_INTERNAL_20cd9f81_4_k_cu_703d8bf9_82984cuda3std3__48in_placeE:
	.zero		1
	.type		_ZN39_INTERNAL_20cd9f81_4_k_cu_703d8bf9_82984cuda3std6ranges3__45__cpo9iter_moveE,@object
	.size		_ZN39_INTERNAL_20cd9f81_4_k_cu_703d8bf9_82984cuda3std6ranges3__45__cpo9iter_moveE,(_ZN39_INTERNAL_20cd9f81_4_k_cu_703d8bf9_82984cuda3std3__45__cpo5beginE - _ZN39_INTERNAL_20cd9f81_4_k_cu_703d8bf9_82984cuda3std6ranges3__45__cpo9iter_moveE)
_ZN39_INTERNAL_20cd9f81_4_k_cu_703d8bf9_82984cuda3std6ranges3__45__cpo9iter_moveE:
	.zero		1
	.type		_ZN39_INTERNAL_20cd9f81_4_k_cu_703d8bf9_82984cuda3std3__45__cpo5beginE,@object
	.size		_ZN39_INTERNAL_20cd9f81_4_k_cu_703d8bf9_82984cuda3std3__45__cpo5beginE,(_ZN39_INTERNAL_20cd9f81_4_k_cu_703d8bf9_82984cuda3std3__441_GLOBAL__N__20cd9f81_4_k_cu_703d8bf9_82986ignoreE - _ZN39_INTERNAL_20cd9f81_4_k_cu_703d8bf9_82984cuda3std3__45__cpo5beginE)
_ZN39_INTERNAL_20cd9f81_4_k_cu_703d8bf9_82984cuda3std3__45__cpo5beginE:
	.zero		1
	.type		_ZN39_INTERNAL_20cd9f81_4_k_cu_703d8bf9_82984cuda3std3__441_GLOBAL__N__20cd9f81_4_k_cu_703d8bf9_82986ignoreE,@object
	.size		_ZN39_INTERNAL_20cd9f81_4_k_cu_703d8bf9_82984cuda3std3__441_GLOBAL__N__20cd9f81_4_k_cu_703d8bf9_82986ignoreE,(_ZN39_INTERNAL_20cd9f81_4_k_cu_703d8bf9_82984cute7productE - _ZN39_INTERNAL_20cd9f81_4_k_cu_703d8bf9_82984cuda3std3__441_GLOBAL__N__20cd9f81_4_k_cu_703d8bf9_82986ignoreE)
_ZN39_INTERNAL_20cd9f81_4_k_cu_703d8bf9_82984cuda3std3__441_GLOBAL__N__20cd9f81_4_k_cu_703d8bf9_82986ignoreE:
	.zero		1
	.type		_ZN39_INTERNAL_20cd9f81_4_k_cu_703d8bf9_82984cute7productE,@object
	.size		_ZN39_INTERNAL_20cd9f81_4_k_cu_703d8bf9_82984cute7productE,(_ZN39_INTERNAL_20cd9f81_4_k_cu_703d8bf9_82984cuda3std3__45__cpo3endE - _ZN39_INTERNAL_20cd9f81_4_k_cu_703d8bf9_82984cute7productE)
_ZN39_INTERNAL_20cd9f81_4_k_cu_703d8bf9_82984cute7productE:
	.zero		1
	.type		_ZN39_INTERNAL_20cd9f81_4_k_cu_703d8bf9_82984cuda3std3__45__cpo3endE,@object
	.size		_ZN39_INTERNAL_20cd9f81_4_k_cu_703d8bf9_82984cuda3std3__45__cpo3endE,(_ZN39_INTERNAL_20cd9f81_4_k_cu_703d8bf9_82984cuda3std3__419piecewise_constructE - _ZN39_INTERNAL_20cd9f81_4_k_cu_703d8bf9_82984cuda3std3__45__cpo3endE)
_ZN39_INTERNAL_20cd9f81_4_k_cu_703d8bf9_82984cuda3std3__45__cpo3endE:
	.zero		1
	.type		_ZN39_INTERNAL_20cd9f81_4_k_cu_703d8bf9_82984cuda3std3__419piecewise_constructE,@object
	.size		_ZN39_INTERNAL_20cd9f81_4_k_cu_703d8bf9_82984cuda3std3__419piecewise_constructE,(_ZN39_INTERNAL_20cd9f81_4_k_cu_703d8bf9_82984cuda3std3__45__cpo4cendE - _ZN39_INTERNAL_20cd9f81_4_k_cu_703d8bf9_82984cuda3std3__419piecewise_constructE)
_ZN39_INTERNAL_20cd9f81_4_k_cu_703d8bf9_82984cuda3std3__419piecewise_constructE:
	.zero		1
	.type		_ZN39_INTERNAL_20cd9f81_4_k_cu_703d8bf9_82984cuda3std3__45__cpo4cendE,@object
	.size		_ZN39_INTERNAL_20cd9f81_4_k_cu_703d8bf9_82984cuda3std3__45__cpo4cendE,(_ZN39_INTERNAL_20cd9f81_4_k_cu_703d8bf9_82984cuda3std6ranges3__45__cpo4swapE - _ZN39_INTERNAL_20cd9f81_4_k_cu_703d8bf9_82984cuda3std3__45__cpo4cendE)
_ZN39_INTERNAL_20cd9f81_4_k_cu_703d8bf9_82984cuda3std3__45__cpo4cendE:
	.zero		1
	.type		_ZN39_INTERNAL_20cd9f81_4_k_cu_703d8bf9_82984cuda3std6ranges3__45__cpo4swapE,@object
	.size		_ZN39_INTERNAL_20cd9f81_4_k_cu_703d8bf9_82984cuda3std6ranges3__45__cpo4swapE,(.L_8 - _ZN39_INTERNAL_20cd9f81_4_k_cu_703d8bf9_82984cuda3std6ranges3__45__cpo4swapE)
_ZN39_INTERNAL_20cd9f81_4_k_cu_703d8bf9_82984cuda3std6ranges3__45__cpo4swapE:
	.zero		1
.L_8:


//--------------------- .nv.constant0._ZN7cutlass13device_kernelINS_4gemm6kernel13GemmUniversalIN4cute5tupleIJiiiiEEENS1_10collective13CollectiveMmaINS1_34MainloopSm90TmaGmmaWarpSpecializedILi11ENS5_IJNS4_1CILi1EEESB_SB_EEENS1_35KernelTmaWarpSpecializedCooperativeEEENS5_IJNSA_ILi128EEENSA_ILi192EEENSA_ILi32EEEEEENS_10bfloat16_tENS5_IJlSB_lEEESJ_SK_NS4_8TiledMMAINS4_8MMA_AtomIJNS4_4SM904GMMA28MMA_64x192x16_F32BF16BF16_SSILNSO_5MajorE0ELSQ_0ELNSO_7ScaleInE1ELSR_1EEEEEENS4_6LayoutINS5_IJNSA_ILi2EEESB_SB_EEENS5_IJSB_NSA_ILi0EEESX_EEEEENS5_IJNS4_10UnderscoreES10_S10_EEEEENS4_13SM90_TMA_LOADENS4_14ComposedLayoutINS4_7SwizzleILi2ELi4ELi3EEENS4_18smem_ptr_flag_bitsILi16EEENSU_INS5_IJNSA_ILi8EEESH_EEENS5_IJSH_SB_EEEEEEEvNS4_8identityES13_S1D_vS1E_EENS_8epilogue10collective6detail29Sm90TmaWarpSpecializedAdapterINS1H_15DefaultEpilogueISJ_SK_SK_NS1G_6thread17LinearCombinationISJ_Li1EffLNS1L_9ScaleType4KindE0ELNS_15FloatRoundStyleE2ESJ_EENS1_15EpilogueDefaultEEEEEvvEEEEvNT_6ParamsE --------------------------
	.section	.nv.constant0._ZN7cutlass13device_kernelINS_4gemm6kernel13GemmUniversalIN4cute5tupleIJiiiiEEENS1_10collective13CollectiveMmaINS1_34MainloopSm90TmaGmmaWarpSpecializedILi11ENS5_IJNS4_1CILi1EEESB_SB_EEENS1_35KernelTmaWarpSpecializedCooperativeEEENS5_IJNSA_ILi128EEENSA_ILi192EEENSA_ILi32EEEEEENS_10bfloat16_tENS5_IJlSB_lEEESJ_SK_NS4_8TiledMMAINS4_8MMA_AtomIJNS4_4SM904GMMA28MMA_64x192x16_F32BF16BF16_SSILNSO_5MajorE0ELSQ_0ELNSO_7ScaleInE1ELSR_1EEEEEENS4_6LayoutINS5_IJNSA_ILi2EEESB_SB_EEENS5_IJSB_NSA_ILi0EEESX_EEEEENS5_IJNS4_10UnderscoreES10_S10_EEEEENS4_13SM90_TMA_LOADENS4_14ComposedLayoutINS4_7SwizzleILi2ELi4ELi3EEENS4_18smem_ptr_flag_bitsILi16EEENSU_INS5_IJNSA_ILi8EEESH_EEENS5_IJSH_SB_EEEEEEEvNS4_8identityES13_S1D_vS1E_EENS_8epilogue10collective6detail29Sm90TmaWarpSpecializedAdapterINS1H_15DefaultEpilogueISJ_SK_SK_NS1G_6thread17LinearCombinationISJ_Li1EffLNS1L_9ScaleType4KindE0ELNS_15FloatRoundStyleE2ESJ_EENS1_15EpilogueDefaultEEEEEvvEEEEvNT_6ParamsE,"a",@progbits
	.sectionflags	@""
	.align	4
.nv.constant0._ZN7cutlass13device_kernelINS_4gemm6kernel13GemmUniversalIN4cute5tupleIJiiiiEEENS1_10collective13CollectiveMmaINS1_34MainloopSm90TmaGmmaWarpSpecializedILi11ENS5_IJNS4_1CILi1EEESB_SB_EEENS1_35KernelTmaWarpSpecializedCooperativeEEENS5_IJNSA_ILi128EEENSA_ILi192EEENSA_ILi32EEEEEENS_10bfloat16_tENS5_IJlSB_lEEESJ_SK_NS4_8TiledMMAINS4_8MMA_AtomIJNS4_4SM904GMMA28MMA_64x192x16_F32BF16BF16_SSILNSO_5MajorE0ELSQ_0ELNSO_7ScaleInE1ELSR_1EEEEEENS4_6LayoutINS5_IJNSA_ILi2EEESB_SB_EEENS5_IJSB_NSA_ILi0EEESX_EEEEENS5_IJNS4_10UnderscoreES10_S10_EEEEENS4_13SM90_TMA_LOADENS4_14ComposedLayoutINS4_7SwizzleILi2ELi4ELi3EEENS4_18smem_ptr_flag_bitsILi16EEENSU_INS5_IJNSA_ILi8EEESH_EEENS5_IJSH_SB_EEEEEEEvNS4_8identityES13_S1D_vS1E_EENS_8epilogue10collective6detail29Sm90TmaWarpSpecializedAdapterINS1H_15DefaultEpilogueISJ_SK_SK_NS1G_6thread17LinearCombinationISJ_Li1EffLNS1L_9ScaleType4KindE0ELNS_15FloatRoundStyleE2ESJ_EENS1_15EpilogueDefaultEEEEEvvEEEEvNT_6ParamsE:
	.zero		1664


//--------------------- SYMBOLS --------------------------

	.type		.nv.reservedSmem.offset0,@object
	.size		.nv.reservedSmem.offset0,0x4
	.type		__assertfail,@function
